	.target	sm_100a

	.elftype	@"ET_EXEC"


//--------------------- .note.nv.tkinfo           --------------------------
	.section	.note.nv.tkinfo,"",@"SHT_NOTE"
	.sectionflags	@"SHF_NOTE_NV_TKINFO"
	.tkinfo
        /*0018*/ 	.word	0x00000081
        /*0030*/ 	.string	""
        /*0030*/ 	.string	"ptxas-blackwell"
        /*0030*/ 	.string	"Cuda compilation tools, release 12.9, V12.9.86"
        /*0030*/ 	.string	"Build cuda_12.9.r12.9/compiler.36037853_0"
        /*0030*/ 	.string	"-v  -suppress-debug-info  -lineinfo  -arch sm_100a "



//--------------------- .note.nv.cuver            --------------------------
	.section	.note.nv.cuver,"",@"SHT_NOTE"
	.sectionflags	@"SHF_NOTE_NV_CUVER"
        /*0018*/ 	.short	0x0001
        /*001a*/ 	.short	0x0064
        /*001c*/ 	.short	0x0001
        /*001e*/ 	.short	0x0000
        /*0020*/ 	.short	0x0001
        /*0022*/ 	.short	0x0000


//--------------------- .nv.info                  --------------------------
	.section	.nv.info,"",@"SHT_CUDA_INFO"
	.align	4


	//----- nvinfo : EIATTR_REGCOUNT
	.align		4
        /*0000*/ 	.byte	0x04, 0x2f
        /*0002*/ 	.short	(.L_4 - .L_3)
	.align		4
.L_3:
        /*0004*/ 	.word	index@(gluon_tcgen05)
        /*0008*/ 	.word	0x00000047


	//----- nvinfo : EIATTR_FRAME_SIZE
	.align		4
.L_4:
        /*000c*/ 	.byte	0x04, 0x11
        /*000e*/ 	.short	(.L_6 - .L_5)
	.align		4
.L_5:
        /*0010*/ 	.word	index@($__internal_2_$__cuda_sm10x_tcgen05_guardrail_trap_unallocated_columns_being_dealloced)
        /*0014*/ 	.word	0x00000000


	//----- nvinfo : EIATTR_FRAME_SIZE
	.align		4
.L_6:
        /*0018*/ 	.byte	0x04, 0x11
        /*001a*/ 	.short	(.L_8 - .L_7)
	.align		4
.L_7:
        /*001c*/ 	.word	index@($__internal_1_$__cuda_sm10x_tcgen05_guardrail_trap_phase_invalid_during_alloc)
        /*0020*/ 	.word	0x00000000


	//----- nvinfo : EIATTR_FRAME_SIZE
	.align		4
.L_8:
        /*0024*/ 	.byte	0x04, 0x11
        /*0026*/ 	.short	(.L_10 - .L_9)
	.align		4
.L_9:
        /*0028*/ 	.word	index@($__internal_0_$__cuda_sm10x_tcgen05_guardrail_trap_col_being_dealloced_not_returned_by_alloc)
        /*002c*/ 	.word	0x00000000


	//----- nvinfo : EIATTR_FRAME_SIZE
	.align		4
.L_10:
        /*0030*/ 	.byte	0x04, 0x11
        /*0032*/ 	.short	(.L_12 - .L_11)
	.align		4
.L_11:
        /*0034*/ 	.word	index@(gluon_tcgen05)
        /*0038*/ 	.word	0x00000000


	//----- nvinfo : EIATTR_MIN_STACK_SIZE
	.align		4
.L_12:
        /*003c*/ 	.byte	0x04, 0x12
        /*003e*/ 	.short	(.L_14 - .L_13)
	.align		4
.L_13:
        /*0040*/ 	.word	index@(gluon_tcgen05)
        /*0044*/ 	.word	0x00000000
.L_14:


//--------------------- .nv.info.gluon_tcgen05    --------------------------
	.section	.nv.info.gluon_tcgen05,"",@"SHT_CUDA_INFO"
	.sectionflags	@""
	.align	4


	//----- nvinfo : EIATTR_CUDA_API_VERSION
	.align		4
        /*0000*/ 	.byte	0x04, 0x37
        /*0002*/ 	.short	(.L_16 - .L_15)
.L_15:
        /*0004*/ 	.word	0x00000081


	//----- nvinfo : EIATTR_KPARAM_INFO
	.align		4
.L_16:
        /*0008*/ 	.byte	0x04, 0x17
        /*000a*/ 	.short	(.L_18 - .L_17)
.L_17:
        /*000c*/ 	.word	0x00000000
        /*0010*/ 	.short	0x000a
        /*0012*/ 	.short	0x0048
        /*0014*/ 	.byte	0x00, 0xf4, 0x21, 0x00


	//----- nvinfo : EIATTR_KPARAM_INFO
	.align		4
.L_18:
        /*0018*/ 	.byte	0x04, 0x17
        /*001a*/ 	.short	(.L_20 - .L_19)
.L_19:
        /*001c*/ 	.word	0x00000000
        /*0020*/ 	.short	0x0009
        /*0022*/ 	.short	0x0040
        /*0024*/ 	.byte	0x00, 0xf4, 0x21, 0x00


	//----- nvinfo : EIATTR_KPARAM_INFO
	.align		4
.L_20:
        /*0028*/ 	.byte	0x04, 0x17
        /*002a*/ 	.short	(.L_22 - .L_21)
.L_21:
        /*002c*/ 	.word	0x00000000
        /*0030*/ 	.short	0x0008
        /*0032*/ 	.short	0x0038
        /*0034*/ 	.byte	0x00, 0xf0, 0x21, 0x00


	//----- nvinfo : EIATTR_KPARAM_INFO
	.align		4
.L_22:
        /*0038*/ 	.byte	0x04, 0x17
        /*003a*/ 	.short	(.L_24 - .L_23)
.L_23:
        /*003c*/ 	.word	0x00000000
        /*0040*/ 	.short	0x0007
        /*0042*/ 	.short	0x0030
        /*0044*/ 	.byte	0x00, 0xf0, 0x21, 0x00


	//----- nvinfo : EIATTR_KPARAM_INFO
	.align		4
.L_24:
        /*0048*/ 	.byte	0x04, 0x17
        /*004a*/ 	.short	(.L_26 - .L_25)
.L_25:
        /*004c*/ 	.word	0x00000000
        /*0050*/ 	.short	0x0006
        /*0052*/ 	.short	0x0028
        /*0054*/ 	.byte	0x00, 0xf0, 0x21, 0x00


	//----- nvinfo : EIATTR_KPARAM_INFO
	.align		4
.L_26:
        /*0058*/ 	.byte	0x04, 0x17
        /*005a*/ 	.short	(.L_28 - .L_27)
.L_27:
        /*005c*/ 	.word	0x00000000
        /*0060*/ 	.short	0x0005
        /*0062*/ 	.short	0x0020
        /*0064*/ 	.byte	0x00, 0xf0, 0x11, 0x00


	//----- nvinfo : EIATTR_KPARAM_INFO
	.align		4
.L_28:
        /*0068*/ 	.byte	0x04, 0x17
        /*006a*/ 	.short	(.L_30 - .L_29)
.L_29:
        /*006c*/ 	.word	0x00000000
        /*0070*/ 	.short	0x0004
        /*0072*/ 	.short	0x001c
        /*0074*/ 	.byte	0x00, 0xf0, 0x11, 0x00


	//----- nvinfo : EIATTR_KPARAM_INFO
	.align		4
.L_30:
        /*0078*/ 	.byte	0x04, 0x17
        /*007a*/ 	.short	(.L_32 - .L_31)
.L_31:
        /*007c*/ 	.word	0x00000000
        /*0080*/ 	.short	0x0003
        /*0082*/ 	.short	0x0018
        /*0084*/ 	.byte	0x00, 0xf0, 0x11, 0x00


	//----- nvinfo : EIATTR_KPARAM_INFO
	.align		4
.L_32:
        /*0088*/ 	.byte	0x04, 0x17
        /*008a*/ 	.short	(.L_34 - .L_33)
.L_33:
        /*008c*/ 	.word	0x00000000
        /*0090*/ 	.short	0x0002
        /*0092*/ 	.short	0x0010
        /*0094*/ 	.byte	0x00, 0xf4, 0x21, 0x00


	//----- nvinfo : EIATTR_KPARAM_INFO
	.align		4
.L_34:
        /*0098*/ 	.byte	0x04, 0x17
        /*009a*/ 	.short	(.L_36 - .L_35)
.L_35:
        /*009c*/ 	.word	0x00000000
        /*00a0*/ 	.short	0x0001
        /*00a2*/ 	.short	0x0008
        /*00a4*/ 	.byte	0x00, 0xf4, 0x21, 0x00


	//----- nvinfo : EIATTR_KPARAM_INFO
	.align		4
.L_36:
        /*00a8*/ 	.byte	0x04, 0x17
        /*00aa*/ 	.short	(.L_38 - .L_37)
.L_37:
        /*00ac*/ 	.word	0x00000000
        /*00b0*/ 	.short	0x0000
        /*00b2*/ 	.short	0x0000
        /*00b4*/ 	.byte	0x00, 0xf4, 0x21, 0x00


	//----- nvinfo : EIATTR_AT_ENTRY_FRAGMENTS
	.align		4
.L_38:
        /*00b8*/ 	.byte	0x04, 0x4f
        /*00ba*/ 	.short	(.L_40 - .L_39)


	//   ....[0]....
.L_39:
        /*00bc*/ 	.word	0x00000004


	//----- nvinfo : EIATTR_RESERVED_SMEM_USED
	.align		4
.L_40:
        /*00c0*/ 	.byte	0x01, 0x41
	.zero		2


	//----- nvinfo : EIATTR_SPARSE_MMA_MASK
	.align		4
        /*00c4*/ 	.byte	0x03, 0x50
        /*00c6*/ 	.short	0x0000


	//----- nvinfo : EIATTR_TCGEN05_1CTA_USED
	.align		4
        /*00c8*/ 	.byte	0x01, 0x51
	.zero		2


	//----- nvinfo : EIATTR_MAXREG_COUNT
	.align		4
        /*00cc*/ 	.byte	0x03, 0x1b
        /*00ce*/ 	.short	0x00ff


	//----- nvinfo : EIATTR_NUM_BARRIERS
	.align		4
        /*00d0*/ 	.byte	0x02, 0x4c
        /*00d2*/ 	.byte	0x01
	.zero		1


	//----- nvinfo : EIATTR_INT_WARP_WIDE_INSTR_OFFSETS
	.align		4
        /*00d4*/ 	.byte	0x04, 0x31
        /*00d6*/ 	.short	(.L_42 - .L_41)


	//   ....[0]....
.L_41:
        /*00d8*/ 	.word	0x00001690


	//   ....[1]....
        /*00dc*/ 	.word	0x000016b0


	//   ....[2]....
        /*00e0*/ 	.word	0x00001740


	//   ....[3]....
        /*00e4*/ 	.word	0x000018f0


	//   ....[4]....
        /*00e8*/ 	.word	0x00001900


	//   ....[5]....
        /*00ec*/ 	.word	0x00001910


	//   ....[6]....
        /*00f0*/ 	.word	0x00001920


	//   ....[7]....
        /*00f4*/ 	.word	0x00001c40


	//   ....[8]....
        /*00f8*/ 	.word	0x00001c50


	//   ....[9]....
        /*00fc*/ 	.word	0x00001dc0


	//   ....[10]....
        /*0100*/ 	.word	0x00001e10


	//   ....[11]....
        /*0104*/ 	.word	0x00001e20


	//   ....[12]....
        /*0108*/ 	.word	0x00001e50


	//   ....[13]....
        /*010c*/ 	.word	0x00002140


	//   ....[14]....
        /*0110*/ 	.word	0x00002150


	//   ....[15]....
        /*0114*/ 	.word	0x00002420


	//   ....[16]....
        /*0118*/ 	.word	0x00002430


	//   ....[17]....
        /*011c*/ 	.word	0x000028a0


	//   ....[18]....
        /*0120*/ 	.word	0x000028f0


	//----- nvinfo : EIATTR_COOP_GROUP_MASK_REGIDS
	.align		4
.L_42:
        /*0124*/ 	.byte	0x04, 0x29
        /*0126*/ 	.short	(.L_44 - .L_43)


	//   ....[0]....
.L_43:
        /*0128*/ 	.word	0xffffffff


	//   ....[1]....
        /*012c*/ 	.word	0xffffffff


	//   ....[2]....
        /*0130*/ 	.word	0xffffffff


	//   ....[3]....
        /*0134*/ 	.word	0xffffffff


	//   ....[4]....
        /*0138*/ 	.word	0xffffffff


	//   ....[5]....
        /*013c*/ 	.word	0xffffffff


	//   ....[6]....
        /*0140*/ 	.word	0xffffffff


	//   ....[7]....
        /*0144*/ 	.word	0xffffffff


	//   ....[8]....
        /*0148*/ 	.word	0xffffffff


	//   ....[9]....
        /*014c*/ 	.word	0xffffffff


	//----- nvinfo : EIATTR_COOP_GROUP_INSTR_OFFSETS
	.align		4
.L_44:
        /*0150*/ 	.byte	0x04, 0x28
        /*0152*/ 	.short	(.L_46 - .L_45)


	//   ....[0]....
.L_45:
        /*0154*/ 	.word	0x00000050


	//   ....[1]....
        /*0158*/ 	.word	0x00000310


	//   ....[2]....
        /*015c*/ 	.word	0x000004f0


	//   ....[3]....
        /*0160*/ 	.word	0x00000980


	//   ....[4]....
        /*0164*/ 	.word	0x00000ac0


	//   ....[5]....
        /*0168*/ 	.word	0x00000fa0


	//   ....[6]....
        /*016c*/ 	.word	0x000010e0


	//   ....[7]....
        /*0170*/ 	.word	0x00001530


	//   ....[8]....
        /*0174*/ 	.word	0x00002730


	//   ....[9]....
        /*0178*/ 	.word	0x000029a0


	//----- nvinfo : EIATTR_VRC_CTA_INIT_COUNT
	.align		4
.L_46:
        /*017c*/ 	.byte	0x02, 0x4a
        /*017e*/ 	.byte	0x80
	.zero		1


	//----- nvinfo : EIATTR_MBARRIER_INSTR_OFFSETS
	.align		4
        /*0180*/ 	.byte	0x04, 0x39
        /*0182*/ 	.short	(.L_48 - .L_47)


	//   ....[0]....
.L_47:
        /*0184*/ 	.word	0x00001760
        /*0188*/ 	.word	0x000000ff
        /*018c*/ 	.word	0x00010000
        /*0190*/ 	.short	0x0100
        /*0192*/ 	.byte	0x08
	.zero		1


	//   ....[1]....
        /*0194*/ 	.word	0x00001770
        /*0198*/ 	.word	0x000000ff
        /*019c*/ 	.word	0x00010010
        /*01a0*/ 	.short	0x0100
        /*01a2*/ 	.byte	0x08
	.zero		1


	//   ....[2]....
        /*01a4*/ 	.word	0x00001820
        /*01a8*/ 	.word	0x000000ff
        /*01ac*/ 	.word	0x00010008
        /*01b0*/ 	.short	0x0100
        /*01b2*/ 	.byte	0x08
	.zero		1


	//   ....[3]....
        /*01b4*/ 	.word	0x00001830
        /*01b8*/ 	.word	0x000000ff
        /*01bc*/ 	.word	0x00010018
        /*01c0*/ 	.short	0x0100
        /*01c2*/ 	.byte	0x08
	.zero		1


	//   ....[4]....
        /*01c4*/ 	.word	0x00001a00
        /*01c8*/ 	.word	0x000000ff
        /*01cc*/ 	.word	0x00010000
        /*01d0*/ 	.short	0x010a
        /*01d2*/ 	.byte	0x08
	.zero		1


	//   ....[5]....
        /*01d4*/ 	.word	0x00001ca0
        /*01d8*/ 	.word	0x000000ff
        /*01dc*/ 	.word	0x00010010
        /*01e0*/ 	.short	0x010a
        /*01e2*/ 	.byte	0x08
	.zero		1


	//   ....[6]....
        /*01e4*/ 	.word	0x00001ec0
        /*01e8*/ 	.word	0x000000ff
        /*01ec*/ 	.word	0x00010000
        /*01f0*/ 	.short	0x010a
        /*01f2*/ 	.byte	0x1c
	.zero		1


	//   ....[7]....
        /*01f4*/ 	.word	0x00002190
        /*01f8*/ 	.word	0x000000ff
        /*01fc*/ 	.word	0x00010010
        /*0200*/ 	.short	0x010a
        /*0202*/ 	.byte	0x1c
	.zero		1


	//   ....[8]....
        /*0204*/ 	.word	0x00002260
        /*0208*/ 	.word	0x000000ff
        /*020c*/ 	.word	0x00010000
        /*0210*/ 	.short	0x0108
        /*0212*/ 	.byte	0x08
	.zero		1


	//   ....[9]....
        /*0214*/ 	.word	0x00002270
        /*0218*/ 	.word	0x000000ff
        /*021c*/ 	.word	0x00010010
        /*0220*/ 	.short	0x0108
        /*0222*/ 	.byte	0x08
	.zero		1


	//   ....[10]....
        /*0224*/ 	.word	0x000022c0
        /*0228*/ 	.word	0x000000ff
        /*022c*/ 	.word	0x00010008
        /*0230*/ 	.short	0x0108
        /*0232*/ 	.byte	0x08
	.zero		1


	//   ....[11]....
        /*0234*/ 	.word	0x000022d0
        /*0238*/ 	.word	0x000000ff
        /*023c*/ 	.word	0x00010018
        /*0240*/ 	.short	0x0108
        /*0242*/ 	.byte	0x08
	.zero		1


	//   ....[12]....
        /*0244*/ 	.word	0x000029c0
        /*0248*/ 	.word	0x000000ff
        /*024c*/ 	.word	0x00010000
        /*0250*/ 	.short	0x010a
        /*0252*/ 	.byte	0x08
	.zero		1


	//   ....[13]....
        /*0254*/ 	.word	0x000029f0
        /*0258*/ 	.word	0x000000ff
        /*025c*/ 	.word	0x00010010
        /*0260*/ 	.short	0x010a
        /*0262*/ 	.byte	0x08
	.zero		1


	//   ....[14]....
        /*0264*/ 	.word	0x00002a20
        /*0268*/ 	.word	0x000000ff
        /*026c*/ 	.word	0x00010000
        /*0270*/ 	.short	0x010a
        /*0272*/ 	.byte	0x1c
	.zero		1


	//   ....[15]....
        /*0274*/ 	.word	0x00002a50
        /*0278*/ 	.word	0x000000ff
        /*027c*/ 	.word	0x00010010
        /*0280*/ 	.short	0x010a
        /*0282*/ 	.byte	0x1c
	.zero		1


	//----- nvinfo : EIATTR_NUM_MBARRIERS
	.align		4
.L_48:
        /*0284*/ 	.byte	0x03, 0x38
        /*0286*/ 	.short	0x0004


	//----- nvinfo : EIATTR_EXIT_INSTR_OFFSETS
	.align		4
        /*0288*/ 	.byte	0x04, 0x1c
        /*028a*/ 	.short	(.L_50 - .L_49)


	//   ....[0]....
.L_49:
        /*028c*/ 	.word	0x000029b0


	//----- nvinfo : EIATTR_REQNTID
	.align		4
.L_50:
        /*0290*/ 	.byte	0x04, 0x10
        /*0292*/ 	.short	(.L_52 - .L_51)
.L_51:
        /*0294*/ 	.word	0x00000100
        /*0298*/ 	.word	0x00000001
        /*029c*/ 	.word	0x00000001


	//----- nvinfo : EIATTR_CRS_STACK_SIZE
	.align		4
.L_52:
        /*02a0*/ 	.byte	0x04, 0x1e
        /*02a2*/ 	.short	(.L_54 - .L_53)
.L_53:
        /*02a4*/ 	.word	0x00000000


	//----- nvinfo : EIATTR_CBANK_PARAM_SIZE
	.align		4
.L_54:
        /*02a8*/ 	.byte	0x03, 0x19
        /*02aa*/ 	.short	0x0050


	//----- nvinfo : EIATTR_PARAM_CBANK
	.align		4
        /*02ac*/ 	.byte	0x04, 0x0a
        /*02ae*/ 	.short	(.L_56 - .L_55)
	.align		4
.L_55:
        /*02b0*/ 	.word	index@(.nv.constant0.gluon_tcgen05)
        /*02b4*/ 	.short	0x0380
        /*02b6*/ 	.short	0x0050


	//----- nvinfo : EIATTR_SW_WAR
	.align		4
.L_56:
        /*02b8*/ 	.byte	0x04, 0x36
        /*02ba*/ 	.short	(.L_58 - .L_57)
.L_57:
        /*02bc*/ 	.word	0x00000008
.L_58:


//--------------------- .nv.compat                --------------------------
	.section	.nv.compat,"",@"SHT_CUDA_COMPAT_INFO"
	.align	4
        /*0000*/ 	.byte	0x02, 0x02, 0x02, 0x00, 0x02, 0x05, 0x05, 0x00, 0x02, 0x03, 0x03, 0x00, 0x02, 0x06, 0x01, 0x00


//--------------------- .nv.callgraph             --------------------------
	.section	.nv.callgraph,"",@"SHT_CUDA_CALLGRAPH"
	.align	4
	.sectionentsize	8
	.align		4
        /*0000*/ 	.word	0x00000000
	.align		4
        /*0004*/ 	.word	0xffffffff
	.align		4
        /*0008*/ 	.word	0x00000000
	.align		4
        /*000c*/ 	.word	0xfffffffe
	.align		4
        /*0010*/ 	.word	0x00000000
	.align		4
        /*0014*/ 	.word	0xfffffffd
	.align		4
        /*0018*/ 	.word	0x00000000
	.align		4
        /*001c*/ 	.word	0xfffffffc


//--------------------- .text.gluon_tcgen05       --------------------------
	.section	.text.gluon_tcgen05,"ax",@progbits
	.align	128
        .global         gluon_tcgen05
        .type           gluon_tcgen05,@function
        .size           gluon_tcgen05,(.L_x_78 - gluon_tcgen05)
        .other          gluon_tcgen05,@"STO_CUDA_ENTRY STV_DEFAULT"
gluon_tcgen05:
.text.gluon_tcgen05:
[----:B------:R-:W1:Y:S01]  /*0000*/  LDC R1, c[0x0][0x37c] ;  /* 0x0000df00ff017b82 */ /* 0x000e620000000800 */
[----:B------:R-:W2:Y:S02]  /*0010*/  S2R R0, SR_TID.X ;  /* 0x0000000000007919 */ /* 0x000ea40000002100 */
[----:B--2---:R-:W-:-:S13]  /*0020*/  ISETP.GE.U32.AND P2, PT, R0, 0x20, PT ;  /* 0x000000200000780c */ /* 0x004fda0003f46070 */
[----:B------:R-:W-:Y:S05]  /*0030*/  @P2 BRA `(.L_x_0) ;  /* 0x0000000000b82947 */ /* 0x000fea0003800000 */
[----:B------:R-:W2:Y:S01]  /*0040*/  S2UR UR6, SR_CgaCtaId ;  /* 0x00000000000679c3 */ /* 0x000ea20000008800 */
[----:B------:R-:W-:Y:S01]  /*0050*/  NOP ;  /* 0x0000000000007918 */ /* 0x000fe20000000000 */
[----:B------:R-:W-:Y:S02]  /*0060*/  UMOV UR4, 0x40 ;  /* 0x0000004000047882 */ /* 0x000fe40000000000 */
[----:B--2---:R-:W-:-:S09]  /*0070*/  ULEA UR4, UR6, UR4, 0x18 ;  /* 0x0000000406047291 */ /* 0x004fd2000f8ec0ff */
[----:B------:R-:W2:Y:S01]  /*0080*/  LDS.U8 R2, [UR4] ;  /* 0x00000004ff027984 */ /* 0x000ea20008000000 */
[----:B------:R-:W-:Y:S02]  /*0090*/  UMOV UR4, 0x400 ;  /* 0x0000040000047882 */ /* 0x000fe40000000000 */
[----:B------:R-:W-:Y:S01]  /*00a0*/  ULEA UR4, UR6, UR4, 0x18 ;  /* 0x0000000406047291 */ /* 0x000fe2000f8ec0ff */
[----:B--2---:R-:W-:-:S13]  /*00b0*/  ISETP.NE.AND P0, PT, R2, RZ, PT ;  /* 0x000000ff0200720c */ /* 0x004fda0003f05270 */
[----:B------:R-:W-:Y:S05]  /*00c0*/  @P0 BRA `(.L_x_1) ;  /* 0x00000000007c0947 */ /* 0x000fea0003800000 */
[----:B------:R-:W-:-:S13]  /*00d0*/  ELECT P0, URZ, PT ;  /* 0x0000000000ff782f */ /* 0x000fda0003800000 */
[----:B------:R-:W-:Y:S05]  /*00e0*/  @!P0 BRA `(.L_x_2) ;  /* 0x0000000000848947 */ /* 0x000fea0003800000 */
[----:B------:R-:W-:Y:S01]  /*00f0*/  UMOV UR5, 0x4 ;  /* 0x0000000400057882 */ /* 0x000fe20000000000 */
[----:B------:R-:W-:Y:S02]  /*0100*/  IMAD.MOV.U32 R5, RZ, RZ, 0x1 ;  /* 0x00000001ff057424 */ /* 0x000fe400078e00ff */
[----:B------:R-:W-:Y:S02]  /*0110*/  IMAD.MOV.U32 R3, RZ, RZ, 0xf ;  /* 0x0000000fff037424 */ /* 0x000fe400078e00ff */
[----:B------:R-:W-:Y:S04]  /*0120*/  DEPBAR.LE SB2, 0x36 ;  /* 0x0000ad800000791a */ /* 0x000fe80000000000 */
[----:B------:R-:W2:Y:S02]  /*0130*/  UTCATOMSWS.FIND_AND_SET.ALIGN UP0, UR5, UR5 ;  /* 0x00000005000575e3 */ /* 0x000ea40008000800 */
[----:B--2---:R-:W-:-:S04]  /*0140*/  PLOP3.LUT P0, PT, PT, PT, UP0, 0x80, 0x8 ;  /* 0x000000000008781c */ /* 0x004fc80003f0f008 */
[----:B------:R-:W-:-:S04]  /*0150*/  SEL R2, RZ, 0xffffffff, !P0 ;  /* 0xffffffffff027807 */ /* 0x000fc80004000000 */
[----:B------:R-:W-:Y:S01]  /*0160*/  ISETP.NE.AND P0, PT, R2, RZ, PT ;  /* 0x000000ff0200720c */ /* 0x000fe20003f05270 */
[----:B------:R-:W-:-:S12]  /*0170*/  IMAD.U32 R2, RZ, RZ, UR5 ;  /* 0x00000005ff027e24 */ /* 0x000fd8000f8e00ff */
[----:B------:R-:W-:Y:S05]  /*0180*/  @P0 BRA `(.L_x_3) ;  /* 0x0000000000240947 */ /* 0x000fea0003800000 */
.L_x_4:
[----:B------:R-:W-:Y:S05]  /*0190*/  NANOSLEEP 0x64 ;  /* 0x000000640000795d */ /* 0x000fea0003800000 */
[----:B------:R-:W-:-:S05]  /*01a0*/  UMOV UR5, 0x4 ;  /* 0x0000000400057882 */ /* 0x000fca0000000000 */
[----:B------:R-:W-:Y:S04]  /*01b0*/  DEPBAR.LE SB2, 0x36 ;  /* 0x0000ad800000791a */ /* 0x000fe80000000000 */
[----:B------:R-:W2:Y:S02]  /*01c0*/  UTCATOMSWS.FIND_AND_SET.ALIGN UP0, UR5, UR5 ;  /* 0x00000005000575e3 */ /* 0x000ea40008000800 */
[----:B--2---:R-:W-:-:S04]  /*01d0*/  PLOP3.LUT P0, PT, PT, PT, UP0, 0x80, 0x8 ;  /* 0x000000000008781c */ /* 0x004fc80003f0f008 */
[----:B------:R-:W-:-:S04]  /*01e0*/  SEL R2, RZ, 0xffffffff, !P0 ;  /* 0xffffffffff027807 */ /* 0x000fc80004000000 */
[----:B------:R-:W-:Y:S01]  /*01f0*/  ISETP.NE.AND P0, PT, R2, RZ, PT ;  /* 0x000000ff0200720c */ /* 0x000fe20003f05270 */
[----:B------:R-:W-:-:S12]  /*0200*/  IMAD.U32 R2, RZ, RZ, UR5 ;  /* 0x00000005ff027e24 */ /* 0x000fd8000f8e00ff */
[----:B------:R-:W-:Y:S05]  /*0210*/  @!P0 BRA `(.L_x_4) ;  /* 0xfffffffc00dc8947 */ /* 0x000fea000383ffff */
.L_x_3:
[C---:B------:R-:W-:Y:S01]  /*0220*/  VIADD R4, R2.reuse, 0x10 ;  /* 0x0000001002047836 */ /* 0x040fe20000000000 */
[----:B------:R-:W-:Y:S01]  /*0230*/  UMOV UR5, 0x50 ;  /* 0x0000005000057882 */ /* 0x000fe20000000000 */
[----:B------:R-:W-:Y:S01]  /*0240*/  SHF.L.U32 R3, R3, R2, RZ ;  /* 0x0000000203037219 */ /* 0x000fe200000006ff */
[----:B------:R-:W-:Y:S01]  /*0250*/  ULEA UR5, UR6, UR5, 0x18 ;  /* 0x0000000506057291 */ /* 0x000fe2000f8ec0ff */
[----:B------:R-:W-:Y:S01]  /*0260*/  IMAD.SHL.U32 R2, R2, 0x20, RZ ;  /* 0x0000002002027824 */ /* 0x000fe200078e00ff */
[----:B------:R-:W-:-:S04]  /*0270*/  SHF.L.U32 R4, R5, R4, RZ ;  /* 0x0000000405047219 */ /* 0x000fc800000006ff */
[----:B------:R-:W-:-:S05]  /*0280*/  LOP3.LUT R3, R4, R3, RZ, 0xfc, !PT ;  /* 0x0000000304037212 */ /* 0x000fca00078efcff */
[----:B------:R2:W-:Y:S04]  /*0290*/  ATOMS.OR RZ, [UR5], R3 ;  /* 0x00000003ffff798c */ /* 0x0005e8000b000005 */
[----:B------:R2:W-:Y:S01]  /*02a0*/  STS [UR4], R2 ;  /* 0x00000002ff007988 */ /* 0x0005e20008000804 */
[----:B------:R-:W-:Y:S05]  /*02b0*/  BRA `(.L_x_2) ;  /* 0x0000000000107947 */ /* 0x000fea0003800000 */
.L_x_1:
[----:B------:R-:W-:Y:S01]  /*02c0*/  IMAD.MOV.U32 R3, RZ, RZ, -0x1 ;  /* 0xffffffffff037424 */ /* 0x000fe200078e00ff */
[----:B------:R-:W-:-:S04]  /*02d0*/  MOV R2, 0x300 ;  /* 0x0000030000027802 */ /* 0x000fc80000000f00 */
[----:B------:R2:W-:Y:S03]  /*02e0*/  STS [UR4], R3 ;  /* 0x00000003ff007988 */ /* 0x0005e60008000804 */
[----:B-12---:R-:W-:Y:S05]  /*02f0*/  CALL.REL.NOINC `($__internal_1_$__cuda_sm10x_tcgen05_guardrail_trap_phase_invalid_during_alloc) ;  /* 0x0000002400ec7944 */ /* 0x006fea0003c00000 */
.L_x_2:
[----:B------:R-:W-:Y:S05]  /*0300*/  WARPSYNC.ALL ;  /* 0x0000000000007948 */ /* 0x000fea0003800000 */
[----:B------:R-:W-:Y:S01]  /*0310*/  NOP ;  /* 0x0000000000007918 */ /* 0x000fe20000000000 */
.L_x_0:
[----:B------:R-:W3:Y:S08]  /*0320*/  S2UR UR4, SR_CgaCtaId ;  /* 0x00000000000479c3 */ /* 0x000ef00000008800 */
[----:B------:R-:W-:Y:S01]  /*0330*/  BAR.SYNC.DEFER_BLOCKING 0x0 ;  /* 0x0000000000007b1d */ /* 0x000fe20000010000 */
[----:B------:R-:W-:-:S05]  /*0340*/  LOP3.LUT R68, R0, 0xff, RZ, 0xc0, !PT ;  /* 0x000000ff00447812 */ /* 0x000fca00078ec0ff */
[----:B------:R-:W-:Y:S02]  /*0350*/  UMOV UR8, 0x400 ;  /* 0x0000040000087882 */ /* 0x000fe40000000000 */
[----:B------:R-:W4:Y:S08]  /*0360*/  LDC R10, c[0x0][0x3a0] ;  /* 0x0000e800ff0a7b82 */ /* 0x000f300000000800 */
[----:B------:R-:W5:Y:S01]  /*0370*/  S2UR UR9, SR_CTAID.Y ;  /* 0x00000000000979c3 */ /* 0x000f620000002600 */
[----:B---3--:R-:W-:-:S09]  /*0380*/  ULEA UR8, UR4, UR8, 0x18 ;  /* 0x0000000804087291 */ /* 0x008fd2000f8ec0ff */
[----:B--2---:R-:W2:Y:S01]  /*0390*/  LDS R3, [UR8] ;  /* 0x00000008ff037984 */ /* 0x004ea20008000800 */
[----:B------:R-:W-:Y:S06]  /*03a0*/  BAR.SYNC.DEFER_BLOCKING 0x0 ;  /* 0x0000000000007b1d */ /* 0x000fec0000010000 */
[----:B------:R-:W-:Y:S05]  /*03b0*/  @P2 BRA `(.L_x_5) ;  /* 0x0000000000182947 */ /* 0x000fea0003800000 */
[----:B------:R-:W-:Y:S01]  /*03c0*/  ELECT P0, URZ, PT ;  /* 0x0000000000ff782f */ /* 0x000fe20003800000 */
[----:B------:R-:W-:Y:S01]  /*03d0*/  IMAD.MOV.U32 R2, RZ, RZ, 0x1 ;  /* 0x00000001ff027424 */ /* 0x000fe200078e00ff */
[----:B------:R-:W-:Y:S01]  /*03e0*/  UMOV UR5, 0x40 ;  /* 0x0000004000057882 */ /* 0x000fe20000000000 */
[----:B------:R-:W-:Y:S01]  /*03f0*/  UVIRTCOUNT.DEALLOC.SMPOOL 0x80 ;  /* 0x000000800000784c */ /* 0x000fe20000000000 */
[----:B------:R-:W-:-:S09]  /*0400*/  ULEA UR5, UR4, UR5, 0x18 ;  /* 0x0000000504057291 */ /* 0x000fd2000f8ec0ff */
[----:B------:R3:W-:Y:S03]  /*0410*/  @P0 STS.U8 [UR5], R2 ;  /* 0x00000002ff000988 */ /* 0x0007e60008000005 */
.L_x_5:
[----:B------:R-:W3:Y:S01]  /*0420*/  S2UR UR4, SR_CTAID.Z ;  /* 0x00000000000479c3 */ /* 0x000ee20000002700 */
[----:B------:R-:W5:Y:S01]  /*0430*/  LDCU UR5, c[0x0][0x370] ;  /* 0x00006e00ff0577ac */ /* 0x000f620008000800 */
[----:B------:R-:W-:Y:S01]  /*0440*/  ISETP.GE.U32.AND P0, PT, R68, 0x20, PT ;  /* 0x000000204400780c */ /* 0x000fe20003f06070 */
[----:B----4-:R-:W-:Y:S01]  /*0450*/  VIADD R5, R10, 0xffffffff ;  /* 0xffffffff0a057836 */ /* 0x010fe20000000000 */
[C---:B------:R-:W-:Y:S01]  /*0460*/  ISETP.NE.U32.AND P3, PT, R68.reuse, RZ, PT ;  /* 0x000000ff4400720c */ /* 0x040fe20003f65070 */
[----:B------:R-:W3:Y:S01]  /*0470*/  LDCU UR6, c[0x0][0x374] ;  /* 0x00006e80ff0677ac */ /* 0x000ee20008000800 */
[----:B------:R-:W-:Y:S01]  /*0480*/  LEA R4, R68, UR8, 0x2 ;  /* 0x0000000844047c11 */ /* 0x000fe2000f8e10ff */
[----:B------:R-:W-:Y:S01]  /*0490*/  BSSY.RECONVERGENT B0, `(.L_x_6) ;  /* 0x0000015000007945 */ /* 0x000fe20003800200 */
[----:B------:R-:W5:Y:S01]  /*04a0*/  S2UR UR7, SR_CTAID.X ;  /* 0x00000000000779c3 */ /* 0x000f620000002500 */
[----:B------:R-:W4:Y:S01]  /*04b0*/  LDCU.64 UR20, c[0x0][0x3c0] ;  /* 0x00007800ff1477ac */ /* 0x000f220008000a00 */
[----:B--2---:R-:W-:-:S05]  /*04c0*/  R2UR UR23, R3 ;  /* 0x00000000031772ca */ /* 0x004fca00000e0000 */
[----:B------:R2:W-:Y:S01]  /*04d0*/  @!P0 STS [R4], RZ ;  /* 0x000000ff04008388 */ /* 0x0005e20000000800 */
[----:B------:R-:W1:Y:S01]  /*04e0*/  LDC R6, c[0x0][0x398] ;  /* 0x0000e600ff067b82 */ /* 0x000e620000000800 */
[----:B------:R-:W-:Y:S02]  /*04f0*/  NOP ;  /* 0x0000000000007918 */ /* 0x000fe40000000000 */
[----:B------:R2:W-:Y:S01]  /*0500*/  @!P3 STS [UR8+0x20], R5 ;  /* 0x00002005ff00b988 */ /* 0x0005e20008000808 */
[----:B---3-5:R-:W-:-:S04]  /*0510*/  UIMAD UR4, UR4, UR6, UR9 ;  /* 0x00000006040472a4 */ /* 0x028fc8000f8e0209 */
[----:B------:R-:W-:-:S04]  /*0520*/  UIMAD UR4, UR4, UR5, UR7 ;  /* 0x00000005040472a4 */ /* 0x000fc8000f8e0207 */
[----:B------:R-:W-:-:S04]  /*0530*/  UIMAD UR4, UR4, 0x180, URZ ;  /* 0x00000180040478a4 */ /* 0x000fc8000f8e02ff */
[----:B----4-:R-:W-:Y:S01]  /*0540*/  UIADD3 UR24, UP0, UPT, UR4, UR20, URZ ;  /* 0x0000001404187290 */ /* 0x010fe2000ff1e0ff */
[----:B-1----:R-:W-:-:S03]  /*0550*/  VIADD R6, R6, 0xffffffff ;  /* 0xffffffff06067836 */ /* 0x002fc60000000000 */
[----:B------:R-:W-:Y:S01]  /*0560*/  ULEA.HI.X.SX32 UR25, UR4, UR21, 0x1, UP0 ;  /* 0x0000001504197291 */ /* 0x000fe200080f0eff */
[----:B--2---:R-:W-:Y:S11]  /*0570*/  @P3 BRA `(.L_x_7) ;  /* 0x0000000000183947 */ /* 0x004ff60003800000 */
[----:B------:R-:W1:Y:S01]  /*0580*/  LDS R2, [UR8+0x8] ;  /* 0x00000808ff027984 */ /* 0x000e620008000800 */
[----:B------:R-:W2:Y:S01]  /*0590*/  LDC.64 R8, c[0x0][0x380] ;  /* 0x0000e000ff087b82 */ /* 0x000ea20000000a00 */
[----:B------:R-:W-:Y:S02]  /*05a0*/  IMAD.MOV.U32 R3, RZ, RZ, 0x70 ;  /* 0x00000070ff037424 */ /* 0x000fe400078e00ff */
[----:B--2---:R2:W-:Y:S03]  /*05b0*/  STS.64 [UR8], R8 ;  /* 0x00000008ff007988 */ /* 0x0045e60008000a08 */
[----:B-1----:R-:W-:-:S05]  /*05c0*/  LOP3.LUT R2, R2, 0x10, R3, 0xd8, !PT ;  /* 0x0000001002027812 */ /* 0x002fca00078ed803 */
[----:B------:R2:W-:Y:S02]  /*05d0*/  STS [UR8+0x8], R2 ;  /* 0x00000802ff007988 */ /* 0x0005e40008000808 */
.L_x_7:
[----:B------:R-:W-:Y:S05]  /*05e0*/  BSYNC.RECONVERGENT B0 ;  /* 0x0000000000007941 */ /* 0x000fea0003800200 */
.L_x_6:
[----:B------:R-:W-:Y:S04]  /*05f0*/  BSSY.RECONVERGENT B0, `(.L_x_8) ;  /* 0x000000a000007945 */ /* 0x000fe80003800200 */
[----:B------:R-:W-:Y:S05]  /*0600*/  @P3 BRA `(.L_x_9) ;  /* 0x0000000000203947 */ /* 0x000fea0003800000 */
[----:B--2---:R-:W1:Y:S01]  /*0610*/  LDS R2, [UR8+0x34] ;  /* 0x00003408ff027984 */ /* 0x004e620008000800 */
[----:B------:R-:W-:Y:S02]  /*0620*/  IMAD.MOV.U32 R3, RZ, RZ, 0x7f000000 ;  /* 0x7f000000ff037424 */ /* 0x000fe400078e00ff */
[----:B------:R-:W-:Y:S01]  /*0630*/  @!P3 IMAD.MOV.U32 R7, RZ, RZ, 0x7f ;  /* 0x0000007fff07b424 */ /* 0x000fe200078e00ff */
[----:B------:R-:W2:Y:S02]  /*0640*/  @!P3 LDS R8, [UR8+0x38] ;  /* 0x00003808ff08b984 */ /* 0x000ea40008000800 */
[----:B-1----:R-:W-:Y:S02]  /*0650*/  LOP3.LUT R2, R2, 0xff000000, R3, 0xb8, !PT ;  /* 0xff00000002027812 */ /* 0x002fe400078eb803 */
[----:B--2---:R-:W-:-:S03]  /*0660*/  @!P3 LOP3.LUT R3, R8, 0xff, R7, 0xb8, !PT ;  /* 0x000000ff0803b812 */ /* 0x004fc600078eb807 */
[----:B------:R1:W-:Y:S04]  /*0670*/  STS [UR8+0x34], R2 ;  /* 0x00003402ff007988 */ /* 0x0003e80008000808 */
[----:B------:R1:W-:Y:S02]  /*0680*/  @!P3 STS [UR8+0x38], R3 ;  /* 0x00003803ff00b988 */ /* 0x0003e40008000808 */
.L_x_9:
[----:B------:R-:W-:Y:S05]  /*0690*/  BSYNC.RECONVERGENT B0 ;  /* 0x0000000000007941 */ /* 0x000fea0003800200 */
.L_x_8:
[----:B------:R-:W-:Y:S04]  /*06a0*/  BSSY.RECONVERGENT B0, `(.L_x_10) ;  /* 0x000000a000007945 */ /* 0x000fe80003800200 */
[----:B------:R-:W-:Y:S05]  /*06b0*/  @P3 BRA `(.L_x_11) ;  /* 0x0000000000203947 */ /* 0x000fea0003800000 */
[----:B-12---:R-:W1:Y:S01]  /*06c0*/  LDS R2, [UR8+0x1c] ;  /* 0x00001c08ff027984 */ /* 0x006e620008000800 */
[----:B------:R-:W2:Y:S03]  /*06d0*/  LDC.64 R8, c[0x0][0x3a8] ;  /* 0x0000ea00ff087b82 */ /* 0x000ea60000000a00 */
[----:B------:R3:W-:Y:S01]  /*06e0*/  STS [UR8+0x24], R6 ;  /* 0x00002406ff007988 */ /* 0x0007e20008000808 */
[--C-:B--2---:R-:W-:Y:S02]  /*06f0*/  SHF.R.U32.HI R7, RZ, 0x4, R9.reuse ;  /* 0x00000004ff077819 */ /* 0x104fe40000011609 */
[----:B------:R-:W-:-:S05]  /*0700*/  SHF.R.U64 R3, R8, 0x4, R9 ;  /* 0x0000000408037819 */ /* 0x000fca0000001209 */
[----:B------:R3:W-:Y:S01]  /*0710*/  STS [UR8+0xc], R3 ;  /* 0x00000c03ff007988 */ /* 0x0007e20008000808 */
[----:B-1----:R-:W-:-:S05]  /*0720*/  LOP3.LUT R2, R2, 0xf, R7, 0xb8, !PT ;  /* 0x0000000f02027812 */ /* 0x002fca00078eb807 */
[----:B------:R3:W-:Y:S02]  /*0730*/  STS [UR8+0x1c], R2 ;  /* 0x00001c02ff007988 */ /* 0x0007e40008000808 */
.L_x_11:
[----:B------:R-:W-:Y:S05]  /*0740*/  BSYNC.RECONVERGENT B0 ;  /* 0x0000000000007941 */ /* 0x000fea0003800200 */
.L_x_10:
[----:B------:R-:W-:Y:S04]  /*0750*/  BSSY.RECONVERGENT B1, `(.L_x_12) ;  /* 0x000001d000017945 */ /* 0x000fe80003800200 */
[----:B------:R-:W-:Y:S04]  /*0760*/  BSSY.RELIABLE B0, `(.L_x_13) ;  /* 0x0000018000007945 */ /* 0x000fe80003800100 */
[----:B------:R-:W-:Y:S05]  /*0770*/  @P3 BRA `(.L_x_14) ;  /* 0x00000000001c3947 */ /* 0x000fea0003800000 */
[----:B-123--:R-:W1:Y:S02]  /*0780*/  LDS R2, [UR8+0x34] ;  /* 0x00003408ff027984 */ /* 0x00ee640008000800 */
[----:B-1----:R-:W-:-:S05]  /*0790*/  LOP3.LUT R2, R2, 0x7, RZ, 0xb8, !PT ;  /* 0x0000000702027812 */ /* 0x002fca00078eb8ff */
[----:B------:R1:W-:Y:S01]  /*07a0*/  STS [UR8+0x34], R2 ;  /* 0x00003402ff007988 */ /* 0x0003e20008000808 */
[----:B------:R-:W-:Y:S05]  /*07b0*/  @P3 BRA `(.L_x_15) ;  /* 0x00000000001c3947 */ /* 0x000fea0003800000 */
[----:B-1----:R-:W1:Y:S02]  /*07c0*/  LDS R2, [UR8+0x34] ;  /* 0x00003408ff027984 */ /* 0x002e640008000800 */
[----:B-1----:R-:W-:-:S05]  /*07d0*/  LOP3.LUT R2, R2, 0x38, RZ, 0xb8, !PT ;  /* 0x0000003802027812 */ /* 0x002fca00078eb8ff */
[----:B------:R4:W-:Y:S02]  /*07e0*/  STS [UR8+0x34], R2 ;  /* 0x00003402ff007988 */ /* 0x0009e40008000808 */
.L_x_14:
[----:B------:R-:W-:Y:S05]  /*07f0*/  @P3 BRA `(.L_x_16) ;  /* 0x00000000001c3947 */ /* 0x000fea0003800000 */
[----:B-1234-:R-:W1:Y:S02]  /*0800*/  LDS R2, [UR8+0x8] ;  /* 0x00000808ff027984 */ /* 0x01ee640008000800 */
[----:B-1----:R-:W-:-:S05]  /*0810*/  LOP3.LUT R2, R2, 0x780, RZ, 0xb8, !PT ;  /* 0x0000078002027812 */ /* 0x002fca00078eb8ff */
[----:B------:R2:W-:Y:S02]  /*0820*/  STS [UR8+0x8], R2 ;  /* 0x00000802ff007988 */ /* 0x0005e40008000808 */
.L_x_15:
[----:B------:R-:W-:Y:S05]  /*0830*/  @P3 BRA `(.L_x_17) ;  /* 0x0000000000283947 */ /* 0x000fea0003800000 */
[----:B-12---:R-:W1:Y:S02]  /*0840*/  LDS R2, [UR8+0x8] ;  /* 0x00000808ff027984 */ /* 0x006e640008000800 */
[----:B-1----:R-:W-:-:S05]  /*0850*/  LOP3.LUT R2, R2, 0x1800, RZ, 0xb8, !PT ;  /* 0x0000180002027812 */ /* 0x002fca00078eb8ff */
[----:B------:R5:W-:Y:S02]  /*0860*/  STS [UR8+0x8], R2 ;  /* 0x00000802ff007988 */ /* 0x000be40008000808 */
.L_x_16:
[----:B------:R-:W-:Y:S05]  /*0870*/  @P3 BREAK.RELIABLE B0 ;  /* 0x0000000000003942 */ /* 0x000fea0003800100 */
[----:B------:R-:W-:Y:S05]  /*0880*/  @P3 BRA `(.L_x_18) ;  /* 0x0000000000243947 */ /* 0x000fea0003800000 */
[----:B-1-3--:R-:W1:Y:S01]  /*0890*/  LDS R3, [UR8+0x8] ;  /* 0x00000808ff037984 */ /* 0x00ae620008000800 */
[----:B--2-45:R-:W-:-:S05]  /*08a0*/  IMAD.MOV.U32 R2, RZ, RZ, 0x6000 ;  /* 0x00006000ff027424 */ /* 0x034fca00078e00ff */
[----:B-1----:R-:W-:-:S04]  /*08b0*/  LOP3.LUT R2, R3, 0x6000, R2, 0xd8, !PT ;  /* 0x0000600003027812 */ /* 0x002fc800078ed802 */
[----:B------:R-:W-:-:S05]  /*08c0*/  LOP3.LUT R2, R2, 0x400000, RZ, 0xb8, !PT ;  /* 0x0040000002027812 */ /* 0x000fca00078eb8ff */
[----:B------:R3:W-:Y:S02]  /*08d0*/  STS [UR8+0x8], R2 ;  /* 0x00000802ff007988 */ /* 0x0007e40008000808 */
.L_x_17:
[----:B------:R-:W-:Y:S05]  /*08e0*/  BSYNC.RELIABLE B0 ;  /* 0x0000000000007941 */ /* 0x000fea0003800100 */
.L_x_13:
[----:B-123--:R-:W1:Y:S02]  /*08f0*/  @!P3 LDS R2, [UR8+0x8] ;  /* 0x00000808ff02b984 */ /* 0x00ee640008000800 */
[----:B-1----:R-:W-:-:S05]  /*0900*/  @!P3 LOP3.LUT R2, R2, 0x8000, RZ, 0xb8, !PT ;  /* 0x000080000202b812 */ /* 0x002fca00078eb8ff */
[----:B------:R1:W-:Y:S02]  /*0910*/  @!P3 STS [UR8+0x8], R2 ;  /* 0x00000802ff00b988 */ /* 0x0003e40008000808 */
.L_x_18:
[----:B------:R-:W-:Y:S05]  /*0920*/  BSYNC.RECONVERGENT B1 ;  /* 0x0000000000017941 */ /* 0x000fea0003800200 */
.L_x_12:
[----:B------:R-:W-:Y:S05]  /*0930*/  WARPSYNC.ALL ;  /* 0x0000000000007948 */ /* 0x000fea0003800000 */
[----:B------:R-:W-:Y:S01]  /*0940*/  NOP ;  /* 0x0000000000007918 */ /* 0x000fe20000000000 */
[----:B------:R-:W-:Y:S05]  /*0950*/  @P0 BRA `(.L_x_19) ;  /* 0x0000000000300947 */ /* 0x000fea0003800000 */
[----:B-12345:R-:W1:Y:S01]  /*0960*/  S2R R2, SR_LANEID ;  /* 0x0000000000027919 */ /* 0x03ee620000000000 */
[----:B------:R-:W-:Y:S05]  /*0970*/  WARPSYNC.ALL ;  /* 0x0000000000007948 */ /* 0x000fea0003800000 */
[----:B------:R-:W-:Y:S01]  /*0980*/  NOP ;  /* 0x0000000000007918 */ /* 0x000fe20000000000 */
[----:B-1----:R-:W-:-:S05]  /*0990*/  IMAD.SHL.U32 R7, R2, 0x4, RZ ;  /* 0x0000000402077824 */ /* 0x002fca00078e00ff */
[----:B------:R-:W1:Y:S01]  /*09a0*/  LDS R9, [R7+UR8] ;  /* 0x0000000807097984 */ /* 0x000e620008000800 */
[----:B------:R-:W-:-:S05]  /*09b0*/  IADD3 R2, P1, PT, R7, UR24, RZ ;  /* 0x0000001807027c10 */ /* 0x000fca000ff3e0ff */
[----:B------:R-:W-:-:S05]  /*09c0*/  IMAD.X R3, RZ, RZ, UR25, P1 ;  /* 0x00000019ff037e24 */ /* 0x000fca00088e06ff */
[----:B-1----:R1:W2:Y:S01]  /*09d0*/  ATOMG.E.EXCH.STRONG.GPU PT, RZ, [R2], R9 ;  /* 0x0000000902ff73a8 */ /* 0x0022a200041ee100 */
[----:B------:R-:W-:-:S04]  /*09e0*/  DEPBAR {5,4,3,2,1,0} ;  /* 0x0000003f0000791a */ /* 0x000fc80000000000 */
[----:B------:R-:W3:Y:S02]  /*09f0*/  CCTL.E.C.LDCU.IV.DEEP [UR24] ;  /* 0x0000000018007540 */ /* 0x000ee40009c08000 */
[----:B---3--:R1:W-:Y:S01]  /*0a00*/  UTMACCTL.IV [UR24] ;  /* 0x00000000180079b9 */ /* 0x0083e20008000000 */
[----:B------:R-:W-:Y:S01]  /*0a10*/  NOP ;  /* 0x0000000000007918 */ /* 0x000fe20000000000 */
.L_x_19:
[----:B------:R-:W-:Y:S05]  /*0a20*/  @P0 BRA `(.L_x_20) ;  /* 0x00000000000c0947 */ /* 0x000fea0003800000 */
[----:B------:R0:W-:Y:S01]  /*0a30*/  UTMACMDFLUSH ;  /* 0x00000000000079b7 */ /* 0x0001e20000000000 */
[----:B------:R-:W-:Y:S05]  /*0a40*/  @P0 BRA `(.L_x_20) ;  /* 0x0000000000040947 */ /* 0x000fea0003800000 */
[----:B------:R-:W-:-:S04]  /*0a50*/  DEPBAR.LE SB0, 0x0 ;  /* 0x000080000000791a */ /* 0x000fc80000000000 */
.L_x_20:
[----:B------:R-:W-:Y:S05]  /*0a60*/  WARPSYNC.ALL ;  /* 0x0000000000007948 */ /* 0x000fea0003800000 */
[----:B------:R-:W-:Y:S01]  /*0a70*/  NOP ;  /* 0x0000000000007918 */ /* 0x000fe20000000000 */
[----:B--2---:R-:W-:Y:S06]  /*0a80*/  BAR.SYNC.DEFER_BLOCKING 0x0 ;  /* 0x0000000000007b1d */ /* 0x004fec0000010000 */
[----:B------:R-:W-:Y:S02]  /*0a90*/  BSSY.RECONVERGENT B1, `(.L_x_21) ;  /* 0x000000b000017945 */ /* 0x000fe40003800200 */
[----:B------:R-:W-:Y:S06]  /*0aa0*/  BAR.SYNC.DEFER_BLOCKING 0x0 ;  /* 0x0000000000007b1d */ /* 0x000fec0000010000 */
[----:B------:R2:W-:Y:S01]  /*0ab0*/  @!P0 STS [R4], RZ ;  /* 0x000000ff04008388 */ /* 0x0005e20000000800 */
[----:B------:R-:W-:Y:S01]  /*0ac0*/  NOP ;  /* 0x0000000000007918 */ /* 0x000fe20000000000 */
[----:B------:R-:W-:Y:S05]  /*0ad0*/  @P3 BRA `(.L_x_22) ;  /* 0x0000000000183947 */ /* 0x000fea0003800000 */
[----:B-1-345:R-:W1:Y:S01]  /*0ae0*/  LDS R2, [UR8+0x8] ;  /* 0x00000808ff027984 */ /* 0x03ae620008000800 */
[----:B------:R-:W3:Y:S01]  /*0af0*/  LDC.64 R8, c[0x0][0x388] ;  /* 0x0000e200ff087b82 */ /* 0x000ee20000000a00 */
[----:B------:R-:W-:Y:S02]  /*0b00*/  IMAD.MOV.U32 R3, RZ, RZ, 0x70 ;  /* 0x00000070ff037424 */ /* 0x000fe400078e00ff */
[----:B---3--:R3:W-:Y:S03]  /*0b10*/  STS.64 [UR8], R8 ;  /* 0x00000008ff007988 */ /* 0x0087e60008000a08 */
[----:B-1----:R-:W-:-:S05]  /*0b20*/  LOP3.LUT R2, R2, 0x10, R3, 0xd8, !PT ;  /* 0x0000001002027812 */ /* 0x002fca00078ed803 */
[----:B------:R3:W-:Y:S02]  /*0b30*/  STS [UR8+0x8], R2 ;  /* 0x00000802ff007988 */ /* 0x0007e40008000808 */
.L_x_22:
[----:B-1----:R-:W-:Y:S05]  /*0b40*/  BSYNC.RECONVERGENT B1 ;  /* 0x0000000000017941 */ /* 0x002fea0003800200 */
.L_x_21:
[----:B------:R-:W-:Y:S04]  /*0b50*/  BSSY.RECONVERGENT B2, `(.L_x_23) ;  /* 0x000000f000027945 */ /* 0x000fe80003800200 */
[----:B------:R-:W-:Y:S04]  /*0b60*/  BSSY.RELIABLE B1, `(.L_x_24) ;  /* 0x000000c000017945 */ /* 0x000fe80003800100 */
[----:B------:R-:W-:Y:S05]  /*0b70*/  @P3 BRA `(.L_x_25) ;  /* 0x0000000000283947 */ /* 0x000fea0003800000 */
[----:B---345:R-:W1:Y:S01]  /*0b80*/  LDS R2, [UR8+0x34] ;  /* 0x00003408ff027984 */ /* 0x038e620008000800 */
[----:B------:R-:W-:Y:S01]  /*0b90*/  IMAD.MOV.U32 R3, RZ, RZ, 0x7f000000 ;  /* 0x7f000000ff037424 */ /* 0x000fe200078e00ff */
[----:B------:R-:W-:Y:S05]  /*0ba0*/  @P3 BREAK.RELIABLE B1 ;  /* 0x0000000000013942 */ /* 0x000fea0003800100 */
[----:B-1----:R-:W-:-:S05]  /*0bb0*/  LOP3.LUT R2, R2, 0xff000000, R3, 0xb8, !PT ;  /* 0xff00000002027812 */ /* 0x002fca00078eb803 */
[----:B------:R1:W-:Y:S01]  /*0bc0*/  STS [UR8+0x34], R2 ;  /* 0x00003402ff007988 */ /* 0x0003e20008000808 */
[----:B------:R-:W-:Y:S05]  /*0bd0*/  @P3 BRA `(.L_x_26) ;  /* 0x0000000000183947 */ /* 0x000fea0003800000 */
[----:B-1----:R-:W1:Y:S01]  /*0be0*/  LDS R2, [UR8+0x38] ;  /* 0x00003808ff027984 */ /* 0x002e620008000800 */
[----:B------:R-:W-:-:S05]  /*0bf0*/  IMAD.MOV.U32 R3, RZ, RZ, 0x7f ;  /* 0x0000007fff037424 */ /* 0x000fca00078e00ff */
[----:B-1----:R-:W-:-:S05]  /*0c00*/  LOP3.LUT R2, R2, 0xff, R3, 0xb8, !PT ;  /* 0x000000ff02027812 */ /* 0x002fca00078eb803 */
[----:B------:R1:W-:Y:S02]  /*0c10*/  STS [UR8+0x38], R2 ;  /* 0x00003802ff007988 */ /* 0x0003e40008000808 */
.L_x_25:
[----:B------:R-:W-:Y:S05]  /*0c20*/  BSYNC.RELIABLE B1 ;  /* 0x0000000000017941 */ /* 0x000fea0003800100 */
.L_x_24:
[----:B------:R1:W-:Y:S02]  /*0c30*/  @!P3 STS [UR8+0x20], R5 ;  /* 0x00002005ff00b988 */ /* 0x0003e40008000808 */
.L_x_26:
[----:B------:R-:W-:Y:S05]  /*0c40*/  BSYNC.RECONVERGENT B2 ;  /* 0x0000000000027941 */ /* 0x000fea0003800200 */
.L_x_23:
[----:B------:R-:W-:Y:S05]  /*0c50*/  WARPSYNC.ALL ;  /* 0x0000000000007948 */ /* 0x000fea0003800000 */
[----:B------:R-:W-:Y:S01]  /*0c60*/  NOP ;  /* 0x0000000000007918 */ /* 0x000fe20000000000 */
[----:B-1----:R-:W1:Y:S01]  /*0c70*/  LDC R5, c[0x0][0x39c] ;  /* 0x0000e700ff057b82 */ /* 0x002e620000000800 */
[----:B------:R-:W-:Y:S01]  /*0c80*/  BSSY.RECONVERGENT B2, `(.L_x_27) ;  /* 0x000000b000027945 */ /* 0x000fe20003800200 */
[----:B-1----:R-:W-:-:S03]  /*0c90*/  VIADD R5, R5, 0xffffffff ;  /* 0xffffffff05057836 */ /* 0x002fc60000000000 */
[----:B------:R-:W-:Y:S05]  /*0ca0*/  @P3 BRA `(.L_x_28) ;  /* 0x0000000000203947 */ /* 0x000fea0003800000 */
[----:B---345:R-:W1:Y:S01]  /*0cb0*/  LDS R2, [UR8+0x1c] ;  /* 0x00001c08ff027984 */ /* 0x038e620008000800 */
[----:B------:R-:W3:Y:S03]  /*0cc0*/  LDC.64 R8, c[0x0][0x3b0] ;  /* 0x0000ec00ff087b82 */ /* 0x000ee60000000a00 */
[----:B------:R4:W-:Y:S01]  /*0cd0*/  STS [UR8+0x24], R5 ;  /* 0x00002405ff007988 */ /* 0x0009e20008000808 */
[--C-:B---3--:R-:W-:Y:S02]  /*0ce0*/  SHF.R.U32.HI R7, RZ, 0x4, R9.reuse ;  /* 0x00000004ff077819 */ /* 0x108fe40000011609 */
[----:B------:R-:W-:-:S05]  /*0cf0*/  SHF.R.U64 R3, R8, 0x4, R9 ;  /* 0x0000000408037819 */ /* 0x000fca0000001209 */
[----:B------:R4:W-:Y:S01]  /*0d00*/  STS [UR8+0xc], R3 ;  /* 0x00000c03ff007988 */ /* 0x0009e20008000808 */
[----:B-1----:R-:W-:-:S05]  /*0d10*/  LOP3.LUT R2, R2, 0xf, R7, 0xb8, !PT ;  /* 0x0000000f02027812 */ /* 0x002fca00078eb807 */
[----:B------:R4:W-:Y:S02]  /*0d20*/  STS [UR8+0x1c], R2 ;  /* 0x00001c02ff007988 */ /* 0x0009e40008000808 */
.L_x_28:
[----:B------:R-:W-:Y:S05]  /*0d30*/  BSYNC.RECONVERGENT B2 ;  /* 0x0000000000027941 */ /* 0x000fea0003800200 */
.L_x_27:
[----:B------:R-:W-:Y:S04]  /*0d40*/  BSSY.RECONVERGENT B3, `(.L_x_29) ;  /* 0x000001d000037945 */ /* 0x000fe80003800200 */
[----:B------:R-:W-:Y:S04]  /*0d50*/  BSSY.RELIABLE B2, `(.L_x_30) ;  /* 0x0000018000027945 */ /* 0x000fe80003800100 */
[----:B------:R-:W-:Y:S05]  /*0d60*/  @P3 BRA `(.L_x_31) ;  /* 0x00000000001c3947 */ /* 0x000fea0003800000 */
[----:B---345:R-:W1:Y:S02]  /*0d70*/  LDS R2, [UR8+0x34] ;  /* 0x00003408ff027984 */ /* 0x038e640008000800 */
[----:B-1----:R-:W-:-:S05]  /*0d80*/  LOP3.LUT R2, R2, 0x7, RZ, 0xb8, !PT ;  /* 0x0000000702027812 */ /* 0x002fca00078eb8ff */
[----:B------:R1:W-:Y:S01]  /*0d90*/  STS [UR8+0x34], R2 ;  /* 0x00003402ff007988 */ /* 0x0003e20008000808 */
[----:B------:R-:W-:Y:S05]  /*0da0*/  @P3 BRA `(.L_x_32) ;  /* 0x00000000001c3947 */ /* 0x000fea0003800000 */
[----:B-1----:R-:W1:Y:S02]  /*0db0*/  LDS R2, [UR8+0x34] ;  /* 0x00003408ff027984 */ /* 0x002e640008000800 */
[----:B-1----:R-:W-:-:S05]  /*0dc0*/  LOP3.LUT R2, R2, 0x38, RZ, 0xb8, !PT ;  /* 0x0000003802027812 */ /* 0x002fca00078eb8ff */
[----:B------:R1:W-:Y:S02]  /*0dd0*/  STS [UR8+0x34], R2 ;  /* 0x00003402ff007988 */ /* 0x0003e40008000808 */
.L_x_31:
[----:B------:R-:W-:Y:S05]  /*0de0*/  @P3 BRA `(.L_x_33) ;  /* 0x00000000001c3947 */ /* 0x000fea0003800000 */
[----:B-1-345:R-:W1:Y:S02]  /*0df0*/  LDS R2, [UR8+0x8] ;  /* 0x00000808ff027984 */ /* 0x03ae640008000800 */
[----:B-1----:R-:W-:-:S05]  /*0e00*/  LOP3.LUT R2, R2, 0x780, RZ, 0xb8, !PT ;  /* 0x0000078002027812 */ /* 0x002fca00078eb8ff */
[----:B------:R3:W-:Y:S02]  /*0e10*/  STS [UR8+0x8], R2 ;  /* 0x00000802ff007988 */ /* 0x0007e40008000808 */
.L_x_32:
[----:B------:R-:W-:Y:S05]  /*0e20*/  @P3 BRA `(.L_x_34) ;  /* 0x0000000000283947 */ /* 0x000fea0003800000 */
[----:B-1-3--:R-:W1:Y:S02]  /*0e30*/  LDS R2, [UR8+0x8] ;  /* 0x00000808ff027984 */ /* 0x00ae640008000800 */
[----:B-1----:R-:W-:-:S05]  /*0e40*/  LOP3.LUT R2, R2, 0x1800, RZ, 0xb8, !PT ;  /* 0x0000180002027812 */ /* 0x002fca00078eb8ff */
[----:B------:R1:W-:Y:S02]  /*0e50*/  STS [UR8+0x8], R2 ;  /* 0x00000802ff007988 */ /* 0x0003e40008000808 */
.L_x_33:
[----:B------:R-:W-:Y:S05]  /*0e60*/  @P3 BREAK.RELIABLE B2 ;  /* 0x0000000000023942 */ /* 0x000fea0003800100 */
[----:B------:R-:W-:Y:S05]  /*0e70*/  @P3 BRA `(.L_x_35) ;  /* 0x0000000000243947 */ /* 0x000fea0003800000 */
[----:B-1-345:R-:W1:Y:S01]  /*0e80*/  LDS R2, [UR8+0x8] ;  /* 0x00000808ff027984 */ /* 0x03ae620008000800 */
[----:B------:R-:W-:-:S05]  /*0e90*/  IMAD.MOV.U32 R3, RZ, RZ, 0x6000 ;  /* 0x00006000ff037424 */ /* 0x000fca00078e00ff */
[----:B-1----:R-:W-:-:S04]  /*0ea0*/  LOP3.LUT R2, R2, 0x6000, R3, 0xd8, !PT ;  /* 0x0000600002027812 */ /* 0x002fc800078ed803 */
[----:B------:R-:W-:-:S05]  /*0eb0*/  LOP3.LUT R2, R2, 0x400000, RZ, 0xb8, !PT ;  /* 0x0040000002027812 */ /* 0x000fca00078eb8ff */
[----:B------:R4:W-:Y:S02]  /*0ec0*/  STS [UR8+0x8], R2 ;  /* 0x00000802ff007988 */ /* 0x0009e40008000808 */
.L_x_34:
[----:B------:R-:W-:Y:S05]  /*0ed0*/  BSYNC.RELIABLE B2 ;  /* 0x0000000000027941 */ /* 0x000fea0003800100 */
.L_x_30:
[----:B-1-34-:R-:W1:Y:S02]  /*0ee0*/  @!P3 LDS R2, [UR8+0x8] ;  /* 0x00000808ff02b984 */ /* 0x01ae640008000800 */
[----:B-1----:R-:W-:-:S05]  /*0ef0*/  @!P3 LOP3.LUT R2, R2, 0x8000, RZ, 0xb8, !PT ;  /* 0x000080000202b812 */ /* 0x002fca00078eb8ff */
[----:B------:R1:W-:Y:S02]  /*0f00*/  @!P3 STS [UR8+0x8], R2 ;  /* 0x00000802ff00b988 */ /* 0x0003e40008000808 */
.L_x_35:
[----:B------:R-:W-:Y:S05]  /*0f10*/  BSYNC.RECONVERGENT B3 ;  /* 0x0000000000037941 */ /* 0x000fea0003800200 */
.L_x_29:
[----:B------:R-:W-:Y:S05]  /*0f20*/  WARPSYNC.ALL ;  /* 0x0000000000007948 */ /* 0x000fea0003800000 */
[----:B------:R-:W-:Y:S01]  /*0f30*/  NOP ;  /* 0x0000000000007918 */ /* 0x000fe20000000000 */
[----:B------:R-:W-:-:S04]  /*0f40*/  UIADD3 UR5, UPT, UPT, UR4, 0x80, URZ ;  /* 0x0000008004057890 */ /* 0x000fc8000fffe0ff */
[----:B------:R-:W-:-:S04]  /*0f50*/  UIADD3 UR26, UP0, UPT, UR5, UR20, URZ ;  /* 0x00000014051a7290 */ /* 0x000fc8000ff1e0ff */
[----:B------:R-:W-:Y:S01]  /*0f60*/  ULEA.HI.X.SX32 UR27, UR5, UR21, 0x1, UP0 ;  /* 0x00000015051b7291 */ /* 0x000fe200080f0eff */
[----:B------:R-:W-:Y:S11]  /*0f70*/  @P0 BRA `(.L_x_36) ;  /* 0x0000000000300947 */ /* 0x000ff60003800000 */
[----:B-1-345:R-:W1:Y:S01]  /*0f80*/  S2R R2, SR_LANEID ;  /* 0x0000000000027919 */ /* 0x03ae620000000000 */
[----:B------:R-:W-:Y:S05]  /*0f90*/  WARPSYNC.ALL ;  /* 0x0000000000007948 */ /* 0x000fea0003800000 */
[----:B------:R-:W-:Y:S01]  /*0fa0*/  NOP ;  /* 0x0000000000007918 */ /* 0x000fe20000000000 */
[----:B-1----:R-:W-:-:S05]  /*0fb0*/  IMAD.SHL.U32 R8, R2, 0x4, RZ ;  /* 0x0000000402087824 */ /* 0x002fca00078e00ff */
[----:B------:R-:W1:Y:S01]  /*0fc0*/  LDS R7, [R8+UR8] ;  /* 0x0000000808077984 */ /* 0x000e620008000800 */
[----:B------:R-:W-:-:S05]  /*0fd0*/  IADD3 R2, P1, PT, R8, UR26, RZ ;  /* 0x0000001a08027c10 */ /* 0x000fca000ff3e0ff */
[----:B------:R-:W-:-:S05]  /*0fe0*/  IMAD.X R3, RZ, RZ, UR27, P1 ;  /* 0x0000001bff037e24 */ /* 0x000fca00088e06ff */
[----:B-1----:R1:W3:Y:S01]  /*0ff0*/  ATOMG.E.EXCH.STRONG.GPU PT, RZ, [R2], R7 ;  /* 0x0000000702ff73a8 */ /* 0x0022e200041ee100 */
[----:B------:R-:W-:-:S04]  /*1000*/  DEPBAR {5,4,3,2,1,0} ;  /* 0x0000003f0000791a */ /* 0x000fc80000000000 */
[----:B------:R-:W4:Y:S02]  /*1010*/  CCTL.E.C.LDCU.IV.DEEP [UR26] ;  /* 0x000000001a007540 */ /* 0x000f240009c08000 */
[----:B----4-:R1:W-:Y:S01]  /*1020*/  UTMACCTL.IV [UR26] ;  /* 0x000000001a0079b9 */ /* 0x0103e20008000000 */
[----:B------:R-:W-:Y:S01]  /*1030*/  NOP ;  /* 0x0000000000007918 */ /* 0x000fe20000000000 */
.L_x_36:
[----:B------:R-:W-:Y:S05]  /*1040*/  @P0 BRA `(.L_x_37) ;  /* 0x00000000000c0947 */ /* 0x000fea0003800000 */
[----:B------:R0:W-:Y:S01]  /*1050*/  UTMACMDFLUSH ;  /* 0x00000000000079b7 */ /* 0x0001e20000000000 */
[----:B------:R-:W-:Y:S05]  /*1060*/  @P0 BRA `(.L_x_37) ;  /* 0x0000000000040947 */ /* 0x000fea0003800000 */
[----:B------:R-:W-:-:S04]  /*1070*/  DEPBAR.LE SB0, 0x0 ;  /* 0x000080000000791a */ /* 0x000fc80000000000 */
.L_x_37:
[----:B------:R-:W-:Y:S05]  /*1080*/  WARPSYNC.ALL ;  /* 0x0000000000007948 */ /* 0x000fea0003800000 */
[----:B------:R-:W-:Y:S01]  /*1090*/  NOP ;  /* 0x0000000000007918 */ /* 0x000fe20000000000 */
[----:B---3--:R-:W-:Y:S06]  /*10a0*/  BAR.SYNC.DEFER_BLOCKING 0x0 ;  /* 0x0000000000007b1d */ /* 0x008fec0000010000 */
[----:B------:R-:W-:Y:S02]  /*10b0*/  BSSY.RECONVERGENT B3, `(.L_x_38) ;  /* 0x000000b000037945 */ /* 0x000fe40003800200 */
[----:B------:R-:W-:Y:S06]  /*10c0*/  BAR.SYNC.DEFER_BLOCKING 0x0 ;  /* 0x0000000000007b1d */ /* 0x000fec0000010000 */
[----:B------:R3:W-:Y:S01]  /*10d0*/  @!P0 STS [R4], RZ ;  /* 0x000000ff04008388 */ /* 0x0007e20000000800 */
[----:B------:R-:W-:Y:S01]  /*10e0*/  NOP ;  /* 0x0000000000007918 */ /* 0x000fe20000000000 */
[----:B------:R-:W-:Y:S05]  /*10f0*/  @P3 BRA `(.L_x_39) ;  /* 0x0000000000183947 */ /* 0x000fea0003800000 */
[----:B-1--45:R-:W1:Y:S01]  /*1100*/  LDS R2, [UR8+0x8] ;  /* 0x00000808ff027984 */ /* 0x032e620008000800 */
[----:B------:R-:W4:Y:S01]  /*1110*/  LDC.64 R8, c[0x0][0x390] ;  /* 0x0000e400ff087b82 */ /* 0x000f220000000a00 */
[----:B------:R-:W-:Y:S02]  /*1120*/  IMAD.MOV.U32 R3, RZ, RZ, 0x70 ;  /* 0x00000070ff037424 */ /* 0x000fe400078e00ff */
[----:B----4-:R4:W-:Y:S03]  /*1130*/  STS.64 [UR8], R8 ;  /* 0x00000008ff007988 */ /* 0x0109e60008000a08 */
[----:B-1----:R-:W-:-:S05]  /*1140*/  LOP3.LUT R2, R2, 0x10, R3, 0xd8, !PT ;  /* 0x0000001002027812 */ /* 0x002fca00078ed803 */
[----:B------:R4:W-:Y:S02]  /*1150*/  STS [UR8+0x8], R2 ;  /* 0x00000802ff007988 */ /* 0x0009e40008000808 */
.L_x_39:
[----:B-1----:R-:W-:Y:S05]  /*1160*/  BSYNC.RECONVERGENT B3 ;  /* 0x0000000000037941 */ /* 0x002fea0003800200 */
.L_x_38:
[----:B------:R-:W-:Y:S04]  /*1170*/  BSSY.RECONVERGENT B4, `(.L_x_40) ;  /* 0x0000033000047945 */ /* 0x000fe80003800200 */
[----:B------:R-:W-:Y:S04]  /*1180*/  BSSY.RELIABLE B3, `(.L_x_41) ;  /* 0x000002e000037945 */ /* 0x000fe80003800100 */
[----:B------:R-:W-:Y:S05]  /*1190*/  @P3 BRA `(.L_x_42) ;  /* 0x0000000000243947 */ /* 0x000fea0003800000 */
[----:B----45:R-:W1:Y:S01]  /*11a0*/  LDS R2, [UR8+0x34] ;  /* 0x00003408ff027984 */ /* 0x030e620008000800 */
[----:B------:R-:W-:-:S05]  /*11b0*/  IMAD.MOV.U32 R3, RZ, RZ, 0x7f000000 ;  /* 0x7f000000ff037424 */ /* 0x000fca00078e00ff */
[----:B-1----:R-:W-:-:S05]  /*11c0*/  LOP3.LUT R2, R2, 0xff000000, R3, 0xb8, !PT ;  /* 0xff00000002027812 */ /* 0x002fca00078eb803 */
[----:B------:R1:W-:Y:S01]  /*11d0*/  STS [UR8+0x34], R2 ;  /* 0x00003402ff007988 */ /* 0x0003e20008000808 */
[----:B------:R-:W-:Y:S05]  /*11e0*/  @P3 BRA `(.L_x_43) ;  /* 0x0000000000183947 */ /* 0x000fea0003800000 */
[----:B-1----:R-:W1:Y:S01]  /*11f0*/  LDS R2, [UR8+0x38] ;  /* 0x00003808ff027984 */ /* 0x002e620008000800 */
[----:B------:R-:W-:-:S05]  /*1200*/  IMAD.MOV.U32 R3, RZ, RZ, 0x7f ;  /* 0x0000007fff037424 */ /* 0x000fca00078e00ff */
[----:B-1----:R-:W-:-:S05]  /*1210*/  LOP3.LUT R2, R2, 0xff, R3, 0xb8, !PT ;  /* 0x000000ff02027812 */ /* 0x002fca00078eb803 */
[----:B------:R1:W-:Y:S02]  /*1220*/  STS [UR8+0x38], R2 ;  /* 0x00003802ff007988 */ /* 0x0003e40008000808 */
.L_x_42:
[----:B------:R-:W-:Y:S05]  /*1230*/  @P3 BRA `(.L_x_44) ;  /* 0x00000000000c3947 */ /* 0x000fea0003800000 */
[----:B------:R1:W-:Y:S02]  /*1240*/  STS [UR8+0x20], R5 ;  /* 0x00002005ff007988 */ /* 0x0003e40008000808 */
.L_x_43:
[----:B------:R-:W-:Y:S05]  /*1250*/  @P3 BRA `(.L_x_45) ;  /* 0x0000000000243947 */ /* 0x000fea0003800000 */
[----:B------:R1:W-:Y:S02]  /*1260*/  STS [UR8+0x24], R6 ;  /* 0x00002406ff007988 */ /* 0x0003e40008000808 */
.L_x_44:
[----:B------:R-:W-:Y:S05]  /*1270*/  @P3 BRA `(.L_x_46) ;  /* 0x00000000002c3947 */ /* 0x000fea0003800000 */
[----:B-1--45:R-:W1:Y:S01]  /*1280*/  LDS R2, [UR8+0x1c] ;  /* 0x00001c08ff027984 */ /* 0x032e620008000800 */
[----:B------:R-:W4:Y:S02]  /*1290*/  LDC.64 R6, c[0x0][0x3b8] ;  /* 0x0000ee00ff067b82 */ /* 0x000f240000000a00 */
[--C-:B----4-:R-:W-:Y:S02]  /*12a0*/  SHF.R.U32.HI R5, RZ, 0x4, R7.reuse ;  /* 0x00000004ff057819 */ /* 0x110fe40000011607 */
[----:B------:R-:W-:-:S05]  /*12b0*/  SHF.R.U64 R3, R6, 0x4, R7 ;  /* 0x0000000406037819 */ /* 0x000fca0000001207 */
[----:B------:R4:W-:Y:S01]  /*12c0*/  STS [UR8+0xc], R3 ;  /* 0x00000c03ff007988 */ /* 0x0009e20008000808 */
[----:B-1----:R-:W-:-:S05]  /*12d0*/  LOP3.LUT R2, R2, 0xf, R5, 0xb8, !PT ;  /* 0x0000000f02027812 */ /* 0x002fca00078eb805 */
[----:B------:R4:W-:Y:S02]  /*12e0*/  STS [UR8+0x1c], R2 ;  /* 0x00001c02ff007988 */ /* 0x0009e40008000808 */
.L_x_45:
[----:B------:R-:W-:Y:S05]  /*12f0*/  @P3 BRA `(.L_x_47) ;  /* 0x00000000001c3947 */ /* 0x000fea0003800000 */
[----:B-1--45:R-:W1:Y:S02]  /*1300*/  LDS R2, [UR8+0x34] ;  /* 0x00003408ff027984 */ /* 0x032e640008000800 */
[----:B-1----:R-:W-:-:S05]  /*1310*/  LOP3.LUT R2, R2, 0x7, RZ, 0xb8, !PT ;  /* 0x0000000702027812 */ /* 0x002fca00078eb8ff */
[----:B------:R1:W-:Y:S02]  /*1320*/  STS [UR8+0x34], R2 ;  /* 0x00003402ff007988 */ /* 0x0003e40008000808 */
.L_x_46:
[----:B------:R-:W-:Y:S05]  /*1330*/  @P3 BRA `(.L_x_48) ;  /* 0x00000000001c3947 */ /* 0x000fea0003800000 */
[----:B-1--45:R-:W1:Y:S02]  /*1340*/  LDS R2, [UR8+0x34] ;  /* 0x00003408ff027984 */ /* 0x032e640008000800 */
[----:B-1----:R-:W-:-:S05]  /*1350*/  LOP3.LUT R2, R2, 0x38, RZ, 0xb8, !PT ;  /* 0x0000003802027812 */ /* 0x002fca00078eb8ff */
[----:B------:R1:W-:Y:S02]  /*1360*/  STS [UR8+0x34], R2 ;  /* 0x00003402ff007988 */ /* 0x0003e40008000808 */
.L_x_47:
[----:B------:R-:W-:Y:S05]  /*1370*/  @P3 BRA `(.L_x_49) ;  /* 0x00000000001c3947 */ /* 0x000fea0003800000 */
[----:B-1--45:R-:W1:Y:S02]  /*1380*/  LDS R2, [UR8+0x8] ;  /* 0x00000808ff027984 */ /* 0x032e640008000800 */
[----:B-1----:R-:W-:-:S05]  /*1390*/  LOP3.LUT R2, R2, 0x780, RZ, 0xb8, !PT ;  /* 0x0000078002027812 */ /* 0x002fca00078eb8ff */
[----:B------:R1:W-:Y:S02]  /*13a0*/  STS [UR8+0x8], R2 ;  /* 0x00000802ff007988 */ /* 0x0003e40008000808 */
.L_x_48:
[----:B------:R-:W-:Y:S05]  /*13b0*/  @P3 BRA `(.L_x_50) ;  /* 0x0000000000283947 */ /* 0x000fea0003800000 */
[----:B-1--45:R-:W1:Y:S02]  /*13c0*/  LDS R2, [UR8+0x8] ;  /* 0x00000808ff027984 */ /* 0x032e640008000800 */
[----:B-1----:R-:W-:-:S05]  /*13d0*/  LOP3.LUT R2, R2, 0x1800, RZ, 0xb8, !PT ;  /* 0x0000180002027812 */ /* 0x002fca00078eb8ff */
[----:B------:R1:W-:Y:S02]  /*13e0*/  STS [UR8+0x8], R2 ;  /* 0x00000802ff007988 */ /* 0x0003e40008000808 */
.L_x_49:
[----:B------:R-:W-:Y:S05]  /*13f0*/  @P3 BREAK.RELIABLE B3 ;  /* 0x0000000000033942 */ /* 0x000fea0003800100 */
[----:B------:R-:W-:Y:S05]  /*1400*/  @P3 BRA `(.L_x_51) ;  /* 0x0000000000243947 */ /* 0x000fea0003800000 */
[----:B-1--45:R-:W1:Y:S01]  /*1410*/  LDS R2, [UR8+0x8] ;  /* 0x00000808ff027984 */ /* 0x032e620008000800 */
[----:B------:R-:W-:-:S05]  /*1420*/  IMAD.MOV.U32 R3, RZ, RZ, 0x6000 ;  /* 0x00006000ff037424 */ /* 0x000fca00078e00ff */
[----:B-1----:R-:W-:-:S04]  /*1430*/  LOP3.LUT R2, R2, 0x6000, R3, 0xd8, !PT ;  /* 0x0000600002027812 */ /* 0x002fc800078ed803 */
[----:B------:R-:W-:-:S05]  /*1440*/  LOP3.LUT R2, R2, 0x400000, RZ, 0xb8, !PT ;  /* 0x0040000002027812 */ /* 0x000fca00078eb8ff */
[----:B------:R1:W-:Y:S02]  /*1450*/  STS [UR8+0x8], R2 ;  /* 0x00000802ff007988 */ /* 0x0003e40008000808 */
.L_x_50:
[----:B------:R-:W-:Y:S05]  /*1460*/  BSYNC.RELIABLE B3 ;  /* 0x0000000000037941 */ /* 0x000fea0003800100 */
.L_x_41:
[----:B-1--45:R-:W1:Y:S02]  /*1470*/  @!P3 LDS R2, [UR8+0x8] ;  /* 0x00000808ff02b984 */ /* 0x032e640008000800 */
[----:B-1----:R-:W-:-:S05]  /*1480*/  @!P3 LOP3.LUT R2, R2, 0x8000, RZ, 0xb8, !PT ;  /* 0x000080000202b812 */ /* 0x002fca00078eb8ff */
[----:B------:R1:W-:Y:S02]  /*1490*/  @!P3 STS [UR8+0x8], R2 ;  /* 0x00000802ff00b988 */ /* 0x0003e40008000808 */
.L_x_51:
[----:B------:R-:W-:Y:S05]  /*14a0*/  BSYNC.RECONVERGENT B4 ;  /* 0x0000000000047941 */ /* 0x000fea0003800200 */
.L_x_40:
[----:B------:R-:W-:Y:S05]  /*14b0*/  WARPSYNC.ALL ;  /* 0x0000000000007948 */ /* 0x000fea0003800000 */
[----:B------:R-:W-:Y:S01]  /*14c0*/  NOP ;  /* 0x0000000000007918 */ /* 0x000fe20000000000 */
[----:B------:R-:W-:-:S04]  /*14d0*/  UIADD3 UR4, UPT, UPT, UR4, 0x100, URZ ;  /* 0x0000010004047890 */ /* 0x000fc8000fffe0ff */
[----:B------:R-:W-:-:S04]  /*14e0*/  UIADD3 UR20, UP0, UPT, UR4, UR20, URZ ;  /* 0x0000001404147290 */ /* 0x000fc8000ff1e0ff */
[----:B------:R-:W-:Y:S01]  /*14f0*/  ULEA.HI.X.SX32 UR21, UR4, UR21, 0x1, UP0 ;  /* 0x0000001504157291 */ /* 0x000fe200080f0eff */
[----:B------:R-:W-:Y:S11]  /*1500*/  @P0 BRA `(.L_x_52) ;  /* 0x0000000000300947 */ /* 0x000ff60003800000 */
[----:B-1--45:R-:W1:Y:S01]  /*1510*/  S2R R2, SR_LANEID ;  /* 0x0000000000027919 */ /* 0x032e620000000000 */
[----:B------:R-:W-:Y:S05]  /*1520*/  WARPSYNC.ALL ;  /* 0x0000000000007948 */ /* 0x000fea0003800000 */
[----:B------:R-:W-:Y:S01]  /*1530*/  NOP ;  /* 0x0000000000007918 */ /* 0x000fe20000000000 */
[----:B-123--:R-:W-:-:S05]  /*1540*/  IMAD.SHL.U32 R4, R2, 0x4, RZ ;  /* 0x0000000402047824 */ /* 0x00efca00078e00ff */
        /* <DEDUP_REMOVED lines=8> */
.L_x_52:
[----:B------:R-:W-:Y:S05]  /*15d0*/  @P0 BRA `(.L_x_53) ;  /* 0x00000000000c0947 */ /* 0x000fea0003800000 */
[----:B------:R0:W-:Y:S01]  /*15e0*/  UTMACMDFLUSH ;  /* 0x00000000000079b7 */ /* 0x0001e20000000000 */
[----:B------:R-:W-:Y:S05]  /*15f0*/  @P0 BRA `(.L_x_53) ;  /* 0x0000000000040947 */ /* 0x000fea0003800000 */
[----:B------:R-:W-:-:S04]  /*1600*/  DEPBAR.LE SB0, 0x0 ;  /* 0x000080000000791a */ /* 0x000fc80000000000 */
.L_x_53:
[----:B------:R-:W-:Y:S05]  /*1610*/  WARPSYNC.ALL ;  /* 0x0000000000007948 */ /* 0x000fea0003800000 */
[----:B------:R-:W-:Y:S01]  /*1620*/  NOP ;  /* 0x0000000000007918 */ /* 0x000fe20000000000 */
[----:B--2---:R-:W-:Y:S01]  /*1630*/  BAR.SYNC.DEFER_BLOCKING 0x0 ;  /* 0x0000000000007b1d */ /* 0x004fe20000010000 */
[----:B-1--45:R-:W-:Y:S01]  /*1640*/  SHF.R.U32.HI R2, RZ, 0x5, R0 ;  /* 0x00000005ff027819 */ /* 0x032fe20000011600 */
[----:B------:R-:W-:Y:S01]  /*1650*/  UIADD3 UR12, UPT, UPT, UR8, 0x10010, URZ ;  /* 0x00010010080c7890 */ /* 0x000fe2000fffe0ff */
[----:B------:R-:W-:Y:S01]  /*1660*/  ISETP.GE.AND P0, PT, R10, 0x1, PT ;  /* 0x000000010a00780c */ /* 0x000fe20003f06270 */
[----:B------:R-:W-:Y:S01]  /*1670*/  USHF.L.U32 UR15, UR7, 0x7, URZ ;  /* 0x00000007070f7899 */ /* 0x000fe200080006ff */
[----:B------:R-:W-:Y:S01]  /*1680*/  R2UR UR22, R2 ;  /* 0x00000000021672ca */ /* 0x000fe200000e0000 */
[----:B------:R-:W-:Y:S01]  /*1690*/  VOTEU.ALL UP0, P3 ;  /* 0x0000000000ff7886 */ /* 0x000fe20001800000 */
[----:B------:R-:W-:Y:S01]  /*16a0*/  UMOV UR4, 0x1 ;  /* 0x0000000100047882 */ /* 0x000fe20000000000 */
[----:B------:R-:W-:Y:S01]  /*16b0*/  VOTEU.ALL UP1, P3 ;  /* 0x0000000000ff7886 */ /* 0x000fe20001820000 */
[----:B------:R-:W-:Y:S01]  /*16c0*/  USHF.L.U32 UR19, UR9, 0x7, URZ ;  /* 0x0000000709137899 */ /* 0x000fe200080006ff */
[----:B------:R-:W-:Y:S01]  /*16d0*/  BSSY.RECONVERGENT B4, `(.L_x_54) ;  /* 0x0000018000047945 */ /* 0x000fe20003800200 */
[----:B------:R-:W-:-:S04]  /*16e0*/  @!UP0 UIADD3 UR10, UPT, UPT, -UR4, 0x100000, URZ ;  /* 0x00100000040a8890 */ /* 0x000fc8000fffe1ff */
[----:B------:R-:W-:Y:S02]  /*16f0*/  @!UP0 USHF.L.U32 UR11, UR10, 0xb, URZ ;  /* 0x0000000b0a0b8899 */ /* 0x000fe400080006ff */
[----:B------:R-:W-:Y:S02]  /*1700*/  @!UP0 USHF.L.U32 UR10, UR10, 0x1, URZ ;  /* 0x000000010a0a8899 */ /* 0x000fe400080006ff */
[----:B------:R-:W-:-:S04]  /*1710*/  @!UP0 UIADD3 UR4, UPT, UPT, -UR4, 0x100000, URZ ;  /* 0x0010000004048890 */ /* 0x000fc8000fffe1ff */
[----:B------:R-:W-:Y:S02]  /*1720*/  @!UP0 USHF.L.U32 UR5, UR4, 0xb, URZ ;  /* 0x0000000b04058899 */ /* 0x000fe400080006ff */
[----:B------:R-:W-:Y:S01]  /*1730*/  @!UP0 USHF.L.U32 UR4, UR4, 0x1, URZ ;  /* 0x0000000104048899 */ /* 0x000fe200080006ff */
[----:B------:R-:W-:Y:S01]  /*1740*/  VOTEU.ALL UP0, P3 ;  /* 0x0000000000ff7886 */ /* 0x000fe20001800000 */
[----:B------:R-:W1:Y:S04]  /*1750*/  FENCE.VIEW.ASYNC.S ;  /* 0x00000000000073c6 */ /* 0x000e680000000000 */
[----:B-1----:R1:W2:Y:S06]  /*1760*/  @!UP0 SYNCS.EXCH.64 URZ, [UR8+0x10000], UR10 ;  /* 0x0100000a08ff85b2 */ /* 0x0022ac0008000100 */
[----:B------:R1:W2:Y:S02]  /*1770*/  @!UP1 SYNCS.EXCH.64 URZ, [UR8+0x10010], UR4 ;  /* 0x0100100408ff95b2 */ /* 0x0002a40008000100 */
[----:B--2---:R-:W-:Y:S06]  /*1780*/  BAR.SYNC.DEFER_BLOCKING 0x0 ;  /* 0x0000000000007b1d */ /* 0x004fec0000010000 */
[----:B------:R-:W-:Y:S05]  /*1790*/  @P3 BRA `(.L_x_55) ;  /* 0x00000000002c3947 */ /* 0x000fea0003800000 */
[----:B-1----:R-:W-:Y:S02]  /*17a0*/  UMOV UR4, 0x1 ;  /* 0x0000000100047882 */ /* 0x002fe40000000000 */
[----:B------:R-:W-:-:S04]  /*17b0*/  UIADD3 UR10, UPT, UPT, -UR4, 0x100000, URZ ;  /* 0x00100000040a7890 */ /* 0x000fc8000fffe1ff */
[----:B------:R-:W-:Y:S02]  /*17c0*/  USHF.L.U32 UR11, UR10, 0xb, URZ ;  /* 0x0000000b0a0b7899 */ /* 0x000fe400080006ff */
[----:B------:R-:W-:Y:S02]  /*17d0*/  USHF.L.U32 UR10, UR10, 0x1, URZ ;  /* 0x000000010a0a7899 */ /* 0x000fe400080006ff */
[----:B------:R-:W-:-:S04]  /*17e0*/  UIADD3 UR4, UPT, UPT, -UR4, 0x100000, URZ ;  /* 0x0010000004047890 */ /* 0x000fc8000fffe1ff */
[----:B------:R-:W-:Y:S02]  /*17f0*/  USHF.L.U32 UR5, UR4, 0xb, URZ ;  /* 0x0000000b04057899 */ /* 0x000fe400080006ff */
[----:B------:R-:W-:Y:S01]  /*1800*/  USHF.L.U32 UR4, UR4, 0x1, URZ ;  /* 0x0000000104047899 */ /* 0x000fe200080006ff */
[----:B------:R-:W1:Y:S03]  /*1810*/  FENCE.VIEW.ASYNC.S ;  /* 0x00000000000073c6 */ /* 0x000e660000000000 */
[----:B-1----:R2:W4:Y:S08]  /*1820*/  SYNCS.EXCH.64 URZ, [UR8+0x10008], UR10 ;  /* 0x0100080a08ff75b2 */ /* 0x0025300008000100 */
[----:B------:R2:W5:Y:S02]  /*1830*/  SYNCS.EXCH.64 URZ, [UR8+0x10018], UR4 ;  /* 0x0100180408ff75b2 */ /* 0x0005640008000100 */
[----:B--2---:R-:W-:Y:S01]  /*1840*/  NOP ;  /* 0x0000000000007918 */ /* 0x004fe20000000000 */
.L_x_55:
[----:B-1----:R-:W-:Y:S05]  /*1850*/  BSYNC.RECONVERGENT B4 ;  /* 0x0000000000047941 */ /* 0x002fea0003800200 */
.L_x_54:
[----:B------:R-:W-:Y:S05]  /*1860*/  @!P0 BRA `(.L_x_56) ;  /* 0x0000000800708947 */ /* 0x000fea0003800000 */
[----:B----45:R-:W-:Y:S01]  /*1870*/  BAR.SYNC.DEFER_BLOCKING 0x0 ;  /* 0x0000000000007b1d */ /* 0x030fe20000010000 */
[----:B------:R-:W-:Y:S01]  /*1880*/  @!P3 IMAD.MOV.U32 R2, RZ, RZ, 0x8000 ;  /* 0x00008000ff02b424 */ /* 0x000fe200078e00ff */
[----:B------:R-:W-:Y:S02]  /*1890*/  ELECT P1, URZ, PT ;  /* 0x0000000000ff782f */ /* 0x000fe40003820000 */
[----:B------:R-:W-:Y:S02]  /*18a0*/  ELECT P0, URZ, PT ;  /* 0x0000000000ff782f */ /* 0x000fe40003800000 */
[C---:B------:R-:W-:Y:S01]  /*18b0*/  ISETP.LT.U32.AND P1, PT, R68.reuse, 0x20, P1 ;  /* 0x000000204400780c */ /* 0x040fe20000f21070 */
[----:B------:R-:W-:Y:S01]  /*18c0*/  UMOV UR11, UR15 ;  /* 0x0000000f000b7c82 */ /* 0x000fe20008000000 */
[----:B------:R-:W-:Y:S01]  /*18d0*/  ISETP.LT.U32.AND P0, PT, R68, 0x20, P0 ;  /* 0x000000204400780c */ /* 0x000fe20000701070 */
[----:B------:R-:W-:-:S10]  /*18e0*/  UIADD3 UR16, UPT, UPT, UR8, 0x8000, URZ ;  /* 0x0000800008107890 */ /* 0x000fd4000fffe0ff */
[----:B------:R-:W-:Y:S01]  /*18f0*/  VOTEU.ANY UP0, P1 ;  /* 0x0000000000ff7886 */ /* 0x000fe20000800100 */
[----:B------:R-:W-:Y:S01]  /*1900*/  VOTEU.ANY UP2, P1 ;  /* 0x0000000000ff7886 */ /* 0x000fe20000840100 */
[----:B------:R-:W-:Y:S01]  /*1910*/  VOTEU.ANY UP1, P0 ;  /* 0x0000000000ff7886 */ /* 0x000fe20000020100 */
[----:B------:R-:W-:Y:S01]  /*1920*/  VOTEU.ANY UP3, P0 ;  /* 0x0000000000ff7886 */ /* 0x000fe20000060100 */
[----:B------:R1:W-:Y:S01]  /*1930*/  @!P3 SYNCS.ARRIVE.TRANS64 RZ, [UR8+0x10000], R2 ;  /* 0x01000002ffffb9a7 */ /* 0x0003e20008000008 */
[----:B------:R2:W-:Y:S06]  /*1940*/  MEMBAR.ALL.CTA ;  /* 0x0000000000007992 */ /* 0x0005ec0000008000 */
[----:B--2---:R-:W2:Y:S01]  /*1950*/  FENCE.VIEW.ASYNC.S ;  /* 0x00000000000073c6 */ /* 0x004ea20000000000 */
[----:B------:R-:W-:Y:S01]  /*1960*/  @UP0 UIADD3 UR9, UPT, UPT, UR8, 0x10000, URZ ;  /* 0x0001000008090890 */ /* 0x000fe2000fffe0ff */
[----:B------:R-:W-:Y:S01]  /*1970*/  @UP0 UMOV UR10, URZ ;  /* 0x000000ff000a0c82 */ /* 0x000fe20008000000 */
[----:B------:R-:W-:Y:S01]  /*1980*/  @UP1 UIADD3 UR17, UPT, UPT, UR8, 0x10000, URZ ;  /* 0x0001000008111890 */ /* 0x000fe2000fffe0ff */
[----:B------:R-:W-:Y:S01]  /*1990*/  @UP1 UMOV UR18, URZ ;  /* 0x000000ff00121c82 */ /* 0x000fe20008000000 */
[----:B------:R-:W-:Y:S01]  /*19a0*/  UISETP.NE.U32.AND UP0, UPT, UR22, URZ, UPT ;  /* 0x000000ff1600728c */ /* 0x000fe2000bf05070 */
[----:B--2---:R-:W-:Y:S06]  /*19b0*/  BAR.SYNC.DEFER_BLOCKING 0x0 ;  /* 0x0000000000007b1d */ /* 0x004fec0000010000 */
[----:B------:R1:W-:Y:S02]  /*19c0*/  @UP2 UTMALDG.2D [UR8], [UR24] ;  /* 0x00000008180025b4 */ /* 0x0003e40008008000 */
[----:B------:R-:W-:Y:S06]  /*19d0*/  BAR.SYNC.DEFER_BLOCKING 0x0 ;  /* 0x0000000000007b1d */ /* 0x000fec0000010000 */
[----:B------:R1:W-:Y:S02]  /*19e0*/  @UP3 UTMALDG.2D [UR16], [UR26] ;  /* 0x000000101a0035b4 */ /* 0x0003e40008008000 */
[----:B------:R-:W-:Y:S06]  /*19f0*/  BAR.SYNC.DEFER_BLOCKING 0x0 ;  /* 0x0000000000007b1d */ /* 0x000fec0000010000 */
[----:B------:R-:W2:Y:S02]  /*1a00*/  SYNCS.PHASECHK.TRANS64.TRYWAIT P0, [UR8+0x10000], RZ ;  /* 0x010000ffff0075a7 */ /* 0x000ea40008001108 */
[----:B-12---:R-:W-:Y:S05]  /*1a10*/  @!P0 BRA `(.L_x_57) ;  /* 0x0000000c00e88947 */ /* 0x006fea0003800000 */
.L_x_71:
[----:B------:R-:W-:Y:S05]  /*1a20*/  BRA.U UP0, `(.L_x_58) ;  /* 0x0000000100747547 */ /* 0x000fea000b800000 */
[----:B------:R-:W-:Y:S02]  /*1a30*/  USHF.R.U32.HI UR6, URZ, 0x4, UR8 ;  /* 0x00000004ff067899 */ /* 0x000fe40008011608 */
[----:B------:R-:W-:Y:S02]  /*1a40*/  USHF.R.U32.HI UR10, URZ, 0x4, UR16 ;  /* 0x00000004ff0a7899 */ /* 0x000fe40008011610 */
[----:B------:R-:W-:Y:S02]  /*1a50*/  USGXT.U32 UR6, UR6, 0xe ;  /* 0x0000000e0606789a */ /* 0x000fe40008000000 */
[----:B------:R-:W-:Y:S02]  /*1a60*/  USGXT.U32 UR10, UR10, 0xe ;  /* 0x0000000e0a0a789a */ /* 0x000fe40008000000 */
[----:B------:R-:W-:Y:S02]  /*1a70*/  UIADD3 UR32, UP0, UPT, UR6, 0x2, URZ ;  /* 0x0000000206207890 */ /* 0x000fe4000ff1e0ff */
[----:B------:R-:W-:Y:S01]  /*1a80*/  UIADD3 UR34, UP1, UPT, UR10, 0x2, URZ ;  /* 0x000000020a227890 */ /* 0x000fe2000ff3e0ff */
[----:B------:R-:W-:Y:S01]  /*1a90*/  UMOV UR4, URZ ;  /* 0x000000ff00047c82 */ /* 0x000fe20008000000 */
[----:B------:R-:W-:Y:S01]  /*1aa0*/  UMOV UR5, URZ ;  /* 0x000000ff00057c82 */ /* 0x000fe20008000000 */
[----:B------:R-:W-:-:S02]  /*1ab0*/  UIADD3.X UR33, UPT, UPT, UR4, 0x40004040, URZ, UP0, !UPT ;  /* 0x4000404004217890 */ /* 0x000fc400087fe4ff */
[----:B------:R-:W-:Y:S02]  /*1ac0*/  UIADD3.X UR35, UPT, UPT, UR5, 0x40004040, URZ, UP1, !UPT ;  /* 0x4000404005237890 */ /* 0x000fe40008ffe4ff */
[----:B------:R-:W-:Y:S02]  /*1ad0*/  UIADD3.64 UR4, UPT, UPT, UR32, 0x2, URZ ;  /* 0x0000000220047897 */ /* 0x000fe4000fffe0ff */
[----:B------:R-:W-:Y:S02]  /*1ae0*/  UIADD3.64 UR16, UPT, UPT, UR34, 0x2, URZ ;  /* 0x0000000222107897 */ /* 0x000fe4000fffe0ff */
[----:B------:R-:W-:Y:S02]  /*1af0*/  UIADD3.64 UR28, UPT, UPT, UR32, 0x4, URZ ;  /* 0x00000004201c7897 */ /* 0x000fe4000fffe0ff */
[----:B------:R-:W-:Y:S01]  /*1b00*/  UIADD3.64 UR30, UPT, UPT, UR34, 0x4, URZ ;  /* 0x00000004221e7897 */ /* 0x000fe2000fffe0ff */
[----:B------:R-:W-:Y:S01]  /*1b10*/  UMOV UR36, 0x0 ;  /* 0x0000000000247882 */ /* 0x000fe20000000000 */
[----:B------:R-:W-:Y:S01]  /*1b20*/  UMOV UR37, 0x8200010 ;  /* 0x0820001000257882 */ /* 0x000fe20000000000 */
[----:B------:R-:W-:Y:S01]  /*1b30*/  UMOV UR7, 0x40004040 ;  /* 0x4000404000077882 */ /* 0x000fe20000000000 */
[----:B------:R-:W-:Y:S01]  /*1b40*/  UMOV UR11, 0x40004040 ;  /* 0x40004040000b7882 */ /* 0x000fe20000000000 */
[----:B------:R-:W-:Y:S01]  /*1b50*/  UMOV UR38, 0x0 ;  /* 0x0000000000267882 */ /* 0x000fe20000000000 */
[----:B------:R-:W-:Y:S01]  /*1b60*/  UMOV UR39, 0x8200010 ;  /* 0x0820001000277882 */ /* 0x000fe20000000000 */
[----:B------:R-:W-:Y:S01]  /*1b70*/  UMOV UR40, 0x0 ;  /* 0x0000000000287882 */ /* 0x000fe20000000000 */
[----:B------:R-:W-:Y:S01]  /*1b80*/  UMOV UR41, 0x8200010 ;  /* 0x0820001000297882 */ /* 0x000fe20000000000 */
[----:B------:R1:W-:Y:S01]  /*1b90*/  UTCQMMA gdesc[UR6], gdesc[UR10], tmem[UR23], tmem[UR36], idesc[UR37], !UPT ;  /* 0x00ff240a060075ea */ /* 0x0003e2000f800317 */
[----:B------:R-:W-:Y:S01]  /*1ba0*/  UMOV UR42, 0x0 ;  /* 0x00000000002a7882 */ /* 0x000fe20000000000 */
[----:B------:R-:W-:Y:S01]  /*1bb0*/  UMOV UR43, 0x8200010 ;  /* 0x08200010002b7882 */ /* 0x000fe20000000000 */
[----:B------:R1:W-:Y:S01]  /*1bc0*/  UTCQMMA gdesc[UR32], gdesc[UR34], tmem[UR23], tmem[UR38], idesc[UR39], UPT ;  /* 0x00ff2622200075ea */ /* 0x0003e2000b800317 */
[----:B------:R1:W-:Y:S01]  /*1bd0*/  UTCQMMA gdesc[UR4], gdesc[UR16], tmem[UR23], tmem[UR40], idesc[UR41], UPT ;  /* 0x00ff2810040075ea */ /* 0x0003e2000b800317 */
[----:B------:R1:W-:Y:S01]  /*1be0*/  UTCQMMA gdesc[UR28], gdesc[UR30], tmem[UR23], tmem[UR42], idesc[UR43], UPT ;  /* 0x00ff2a1e1c0075ea */ /* 0x0003e2000b800317 */
[----:B------:R-:W-:Y:S01]  /*1bf0*/  NOP ;  /* 0x0000000000007918 */ /* 0x000fe20000000000 */
.L_x_58:
[----:B------:R-:W-:Y:S01]  /*1c00*/  ELECT P0, URZ, PT ;  /* 0x0000000000ff782f */ /* 0x000fe20003800000 */
[----:B-1----:R-:W-:Y:S01]  /*1c10*/  UMOV UR4, UR12 ;  /* 0x0000000c00047c82 */ /* 0x002fe20008000000 */
[----:B------:R-:W-:Y:S02]  /*1c20*/  UMOV UR5, URZ ;  /* 0x000000ff00057c82 */ /* 0x000fe40008000000 */
[----:B------:R-:W-:-:S13]  /*1c30*/  ISETP.LT.U32.AND P0, PT, R68, 0x20, P0 ;  /* 0x000000204400780c */ /* 0x000fda0000701070 */
[----:B------:R-:W-:Y:S01]  /*1c40*/  VOTEU.ANY UP0, P0 ;  /* 0x0000000000ff7886 */ /* 0x000fe20000000100 */
[----:B------:R-:W-:Y:S01]  /*1c50*/  VOTEU.ANY UP1, P0 ;  /* 0x0000000000ff7886 */ /* 0x000fe20000020100 */
[----:B------:R-:W-:-:S03]  /*1c60*/  ISETP.GE.U32.AND P0, PT, R10, 0x81, PT ;  /* 0x000000810a00780c */ /* 0x000fc60003f06070 */
[----:B------:R-:W-:Y:S02]  /*1c70*/  @UP0 UMOV UR4, UR4 ;  /* 0x0000000400040c82 */ /* 0x000fe40008000000 */
[----:B------:R1:W-:Y:S01]  /*1c80*/  @UP1 UTCBAR [UR4], URZ ;  /* 0x000000ff040013e9 */ /* 0x0003e200080000ff */
[----:B------:R-:W-:Y:S06]  /*1c90*/  BAR.SYNC.DEFER_BLOCKING 0x0 ;  /* 0x0000000000007b1d */ /* 0x000fec0000010000 */
[----:B------:R-:W2:Y:S02]  /*1ca0*/  SYNCS.PHASECHK.TRANS64.TRYWAIT P1, [UR8+0x10010], RZ ;  /* 0x010010ffff0075a7 */ /* 0x000ea40008021108 */
[----:B-12---:R-:W-:Y:S05]  /*1cb0*/  @!P1 BRA `(.L_x_59) ;  /* 0x0000000c004c9947 */ /* 0x006fea0003800000 */
.L_x_72:
[----:B------:R-:W-:Y:S01]  /*1cc0*/  UMOV UR4, URZ ;  /* 0x000000ff00047c82 */ /* 0x000fe20008000000 */
[----:B------:R-:W-:Y:S05]  /*1cd0*/  @!P0 BRA `(.L_x_56) ;  /* 0x0000000400548947 */ /* 0x000fea0003800000 */
[----:B------:R-:W1:Y:S01]  /*1ce0*/  LDCU UR29, c[0x0][0x3a0] ;  /* 0x00007400ff1d77ac */ /* 0x000e620008000800 */
[----:B------:R-:W-:Y:S01]  /*1cf0*/  UMOV UR9, 0x1 ;  /* 0x0000000100097882 */ /* 0x000fe20000000000 */
[----:B------:R-:W-:-:S05]  /*1d00*/  UMOV UR14, 0x80 ;  /* 0x00000080000e7882 */ /* 0x000fca0000000000 */
.L_x_63:
[----:B------:R-:W-:Y:S01]  /*1d10*/  BAR.SYNC.DEFER_BLOCKING 0x0 ;  /* 0x0000000000007b1d */ /* 0x000fe20000010000 */
[----:B------:R-:W-:Y:S01]  /*1d20*/  ULEA UR28, UR9, UR8, 0x3 ;  /* 0x00000008091c7291 */ /* 0x000fe2000f8e18ff */
[----:B------:R-:W-:Y:S01]  /*1d30*/  @!P3 IMAD.MOV.U32 R2, RZ, RZ, 0x8000 ;  /* 0x00008000ff02b424 */ /* 0x000fe200078e00ff */
[----:B------:R-:W-:Y:S01]  /*1d40*/  ELECT P1, URZ, PT ;  /* 0x0000000000ff782f */ /* 0x000fe20003820000 */
[----:B------:R-:W-:-:S03]  /*1d50*/  ULEA UR12, UR9, UR8, 0xe ;  /* 0x00000008090c7291 */ /* 0x000fc6000f8e70ff */
[----:B------:R-:W-:Y:S02]  /*1d60*/  ISETP.LT.U32.AND P1, PT, R68, 0x20, P1 ;  /* 0x000000204400780c */ /* 0x000fe40000f21070 */
[----:B------:R-:W-:Y:S01]  /*1d70*/  ELECT P0, URZ, PT ;  /* 0x0000000000ff782f */ /* 0x000fe20003800000 */
[----:B------:R-:W-:-:S03]  /*1d80*/  UIADD3 UR16, UPT, UPT, UR12, 0x8000, URZ ;  /* 0x000080000c107890 */ /* 0x000fc6000fffe0ff */
[----:B------:R-:W-:Y:S01]  /*1d90*/  ISETP.LT.U32.AND P0, PT, R68, 0x20, P0 ;  /* 0x000000204400780c */ /* 0x000fe20000701070 */
[----:B------:R-:W-:Y:S01]  /*1da0*/  UMOV UR18, UR14 ;  /* 0x0000000e00127c82 */ /* 0x000fe20008000000 */
[----:B------:R-:W-:-:S05]  /*1db0*/  USHF.L.U32 UR5, UR4, 0x1f, URZ ;  /* 0x0000001f04057899 */ /* 0x000fca00080006ff */
[----:B------:R-:W-:Y:S01]  /*1dc0*/  VOTEU.ANY UP0, P1 ;  /* 0x0000000000ff7886 */ /* 0x000fe20000800100 */
[----:B------:R2:W-:Y:S01]  /*1dd0*/  @!P3 SYNCS.ARRIVE.TRANS64 RZ, [UR28+0x10000], R2 ;  /* 0x01000002ffffb9a7 */ /* 0x0005e2000800001c */
[----:B------:R4:W-:Y:S06]  /*1de0*/  MEMBAR.ALL.CTA ;  /* 0x0000000000007992 */ /* 0x0009ec0000008000 */
[----:B----4-:R-:W4:Y:S01]  /*1df0*/  FENCE.VIEW.ASYNC.S ;  /* 0x00000000000073c6 */ /* 0x010f220000000000 */
[----:B------:R-:W-:Y:S01]  /*1e00*/  @UP0 UIADD3 UR13, UPT, UPT, UR28, 0x10000, URZ ;  /* 0x000100001c0d0890 */ /* 0x000fe2000fffe0ff */
[----:B----4-:R-:W-:Y:S01]  /*1e10*/  VOTEU.ANY UP0, P1 ;  /* 0x0000000000ff7886 */ /* 0x010fe20000800100 */
[----:B------:R-:W-:Y:S01]  /*1e20*/  VOTEU.ANY UP1, P0 ;  /* 0x0000000000ff7886 */ /* 0x000fe20000020100 */
[----:B--2---:R-:W-:-:S04]  /*1e30*/  IMAD.U32 R2, RZ, RZ, UR5 ;  /* 0x00000005ff027e24 */ /* 0x004fc8000f8e00ff */
[----:B------:R-:W-:Y:S01]  /*1e40*/  @UP1 UIADD3 UR17, UPT, UPT, UR28, 0x10000, URZ ;  /* 0x000100001c111890 */ /* 0x000fe2000fffe0ff */
[----:B------:R-:W-:Y:S01]  /*1e50*/  VOTEU.ANY UP1, P0 ;  /* 0x0000000000ff7886 */ /* 0x000fe20000020100 */
[----:B------:R-:W-:Y:S06]  /*1e60*/  BAR.SYNC.DEFER_BLOCKING 0x0 ;  /* 0x0000000000007b1d */ /* 0x000fec0000010000 */
[----:B------:R2:W-:Y:S01]  /*1e70*/  @UP0 UTMALDG.2D [UR12], [UR24] ;  /* 0x0000000c180005b4 */ /* 0x0005e20008008000 */
[----:B------:R-:W-:Y:S01]  /*1e80*/  UISETP.NE.U32.AND UP0, UPT, UR22, URZ, UPT ;  /* 0x000000ff1600728c */ /* 0x000fe2000bf05070 */
[----:B------:R-:W-:Y:S06]  /*1e90*/  BAR.SYNC.DEFER_BLOCKING 0x0 ;  /* 0x0000000000007b1d */ /* 0x000fec0000010000 */
[----:B------:R2:W-:Y:S02]  /*1ea0*/  @UP1 UTMALDG.2D [UR16], [UR26] ;  /* 0x000000101a0015b4 */ /* 0x0005e40008008000 */
[----:B------:R-:W-:Y:S06]  /*1eb0*/  BAR.SYNC.DEFER_BLOCKING 0x0 ;  /* 0x0000000000007b1d */ /* 0x000fec0000010000 */
[----:B------:R-:W4:Y:S02]  /*1ec0*/  SYNCS.PHASECHK.TRANS64.TRYWAIT P0, [UR28+0x10000], R2 ;  /* 0x01000002ff0075a7 */ /* 0x000f24000800111c */
[----:B--2-4-:R-:W-:Y:S05]  /*1ed0*/  @!P0 BRA `(.L_x_60) ;  /* 0x0000000800d08947 */ /* 0x014fea0003800000 */
.L_x_73:
        /* <DEDUP_REMOVED lines=11> */
[----:B------:R-:W-:Y:S02]  /*1f90*/  UIADD3 UR6, UP0, UPT, UR16, 0x2, URZ ;  /* 0x0000000210067890 */ /* 0x000fe4000ff1e0ff */
[----:B------:R-:W-:Y:S02]  /*1fa0*/  UIADD3 UR32, UP1, UPT, UR30, 0x2, URZ ;  /* 0x000000021e207890 */ /* 0x000fe4000ff3e0ff */
[----:B------:R-:W-:Y:S02]  /*1fb0*/  UIADD3 UR34, UP2, UPT, UR16, 0x4, URZ ;  /* 0x0000000410227890 */ /* 0x000fe4000ff5e0ff */
[----:B------:R-:W-:Y:S02]  /*1fc0*/  UIADD3 UR36, UP3, UPT, UR30, 0x4, URZ ;  /* 0x000000041e247890 */ /* 0x000fe4000ff7e0ff */
[----:B------:R-:W-:-:S02]  /*1fd0*/  UIADD3.X UR7, UPT, UPT, UR17, URZ, URZ, UP0, !UPT ;  /* 0x000000ff11077290 */ /* 0x000fc400087fe4ff */
[----:B------:R-:W-:Y:S02]  /*1fe0*/  UIADD3.X UR33, UPT, UPT, UR31, URZ, URZ, UP1, !UPT ;  /* 0x000000ff1f217290 */ /* 0x000fe40008ffe4ff */
[----:B------:R-:W-:Y:S02]  /*1ff0*/  UIADD3.X UR35, UPT, UPT, UR17, URZ, URZ, UP2, !UPT ;  /* 0x000000ff11237290 */ /* 0x000fe400097fe4ff */
[----:B------:R-:W-:Y:S01]  /*2000*/  UIADD3.X UR37, UPT, UPT, UR31, URZ, URZ, UP3, !UPT ;  /* 0x000000ff1f257290 */ /* 0x000fe20009ffe4ff */
        /* <DEDUP_REMOVED lines=8> */
[----:B------:R2:W-:Y:S01]  /*2090*/  UTCQMMA gdesc[UR10], gdesc[UR12], tmem[UR23], tmem[UR38], idesc[UR39], UPT ;  /* 0x00ff260c0a0075ea */ /* 0x0005e2000b800317 */
[----:B------:R-:W-:Y:S01]  /*20a0*/  UMOV UR44, 0x0 ;  /* 0x00000000002c7882 */ /* 0x000fe20000000000 */
[----:B------:R-:W-:Y:S01]  /*20b0*/  UMOV UR45, 0x8200010 ;  /* 0x08200010002d7882 */ /* 0x000fe20000000000 */
[----:B------:R2:W-:Y:S01]  /*20c0*/  UTCQMMA gdesc[UR16], gdesc[UR30], tmem[UR23], tmem[UR40], idesc[UR41], UPT ;  /* 0x00ff281e100075ea */ /* 0x0005e2000b800317 */
[----:B------:R2:W-:Y:S01]  /*20d0*/  UTCQMMA gdesc[UR6], gdesc[UR32], tmem[UR23], tmem[UR42], idesc[UR43], UPT ;  /* 0x00ff2a20060075ea */ /* 0x0005e2000b800317 */
[----:B------:R2:W-:Y:S01]  /*20e0*/  UTCQMMA gdesc[UR34], gdesc[UR36], tmem[UR23], tmem[UR44], idesc[UR45], UPT ;  /* 0x00ff2c24220075ea */ /* 0x0005e2000b800317 */
[----:B------:R-:W-:Y:S01]  /*20f0*/  NOP ;  /* 0x0000000000007918 */ /* 0x000fe20000000000 */
.L_x_61:
[----:B------:R-:W-:Y:S01]  /*2100*/  ELECT P0, URZ, PT ;  /* 0x0000000000ff782f */ /* 0x000fe20003800000 */
[----:B--2---:R-:W-:-:S03]  /*2110*/  UIADD3 UR6, UPT, UPT, UR28, 0x10010, URZ ;  /* 0x000100101c067890 */ /* 0x004fc6000fffe0ff */
[----:B------:R-:W-:Y:S01]  /*2120*/  ISETP.LT.U32.AND P0, PT, R68, 0x20, P0 ;  /* 0x000000204400780c */ /* 0x000fe20000701070 */
[----:B------:R-:W-:-:S12]  /*2130*/  UMOV UR7, URZ ;  /* 0x000000ff00077c82 */ /* 0x000fd80008000000 */
[----:B------:R-:W-:Y:S01]  /*2140*/  VOTEU.ANY UP0, P0 ;  /* 0x0000000000ff7886 */ /* 0x000fe20000000100 */
[----:B------:R-:W-:-:S04]  /*2150*/  VOTEU.ANY UP1, P0 ;  /* 0x0000000000ff7886 */ /* 0x000fc80000020100 */
[----:B------:R-:W-:Y:S02]  /*2160*/  @UP0 UMOV UR6, UR6 ;  /* 0x0000000600060c82 */ /* 0x000fe40008000000 */
[----:B------:R2:W-:Y:S01]  /*2170*/  @UP1 UTCBAR [UR6], URZ ;  /* 0x000000ff060013e9 */ /* 0x0005e200080000ff */
[----:B------:R-:W-:Y:S06]  /*2180*/  BAR.SYNC.DEFER_BLOCKING 0x0 ;  /* 0x0000000000007b1d */ /* 0x000fec0000010000 */
[----:B------:R-:W4:Y:S02]  /*2190*/  SYNCS.PHASECHK.TRANS64.TRYWAIT P0, [UR28+0x10010], R2 ;  /* 0x01001002ff0075a7 */ /* 0x000f24000800111c */
[----:B--2-4-:R-:W-:Y:S05]  /*21a0*/  @!P0 BRA `(.L_x_62) ;  /* 0x0000000800288947 */ /* 0x014fea0003800000 */
.L_x_74:
[----:B------:R-:W-:Y:S02]  /*21b0*/  UIADD3 UR9, UPT, UPT, UR9, 0x1, URZ ;  /* 0x0000000109097890 */ /* 0x000fe4000fffe0ff */
[----:B------:R-:W-:Y:S02]  /*21c0*/  UIADD3 UR14, UPT, UPT, UR14, 0x80, URZ ;  /* 0x000000800e0e7890 */ /* 0x000fe4000fffe0ff */
[----:B------:R-:W-:-:S04]  /*21d0*/  UISETP.NE.U32.AND UP0, UPT, UR9, 0x2, UPT ;  /* 0x000000020900788c */ /* 0x000fc8000bf05070 */
[----:B------:R-:W-:Y:S02]  /*21e0*/  USEL UR5, URZ, 0x1, UP0 ;  /* 0x00000001ff057887 */ /* 0x000fe40008000000 */
[----:B------:R-:W-:Y:S02]  /*21f0*/  USEL UR9, UR9, URZ, UP0 ;  /* 0x000000ff09097287 */ /* 0x000fe40008000000 */
[----:B-1----:R-:W-:Y:S02]  /*2200*/  UISETP.GE.AND UP0, UPT, UR14, UR29, UPT ;  /* 0x0000001d0e00728c */ /* 0x002fe4000bf06270 */
[----:B------:R-:W-:-:S07]  /*2210*/  ULOP3.LUT UR4, UR4, UR5, URZ, 0x3c, !UPT ;  /* 0x0000000504047292 */ /* 0x000fce000f8e3cff */
[----:B------:R-:W-:Y:S05]  /*2220*/  BRA.U !UP0, `(.L_x_63) ;  /* 0xfffffff908b87547 */ /* 0x000fea000b83ffff */
.L_x_56:
[----:B----45:R-:W-:Y:S06]  /*2230*/  BAR.SYNC.DEFER_BLOCKING 0x0 ;  /* 0x0000000000007b1d */ /* 0x030fec0000010000 */
[----:B------:R-:W-:Y:S04]  /*2240*/  BSSY.RECONVERGENT B4, `(.L_x_64) ;  /* 0x0000004000047945 */ /* 0x000fe80003800200 */
[----:B------:R-:W-:Y:S05]  /*2250*/  @P3 BRA `(.L_x_65) ;  /* 0x0000000000083947 */ /* 0x000fea0003800000 */
[----:B------:R-:W1:Y:S02]  /*2260*/  SYNCS.CCTL.IV [UR8+0x10000] ;  /* 0x01000000ff0079b1 */ /* 0x000e640008000008 */
[----:B-1----:R-:W1:Y:S02]  /*2270*/  SYNCS.CCTL.IV [UR8+0x10010] ;  /* 0x01001000ff0079b1 */ /* 0x002e640008000008 */
.L_x_65:
[----:B------:R-:W-:Y:S05]  /*2280*/  BSYNC.RECONVERGENT B4 ;  /* 0x0000000000047941 */ /* 0x000fea0003800200 */
.L_x_64:
[----:B-1----:R-:W-:Y:S06]  /*2290*/  BAR.SYNC.DEFER_BLOCKING 0x0 ;  /* 0x0000000000007b1d */ /* 0x002fec0000010000 */
[----:B------:R-:W-:Y:S04]  /*22a0*/  BSSY.RECONVERGENT B4, `(.L_x_66) ;  /* 0x0000004000047945 */ /* 0x000fe80003800200 */
[----:B------:R-:W-:Y:S05]  /*22b0*/  @P3 BRA `(.L_x_67) ;  /* 0x0000000000083947 */ /* 0x000fea0003800000 */
[----:B------:R-:W1:Y:S02]  /*22c0*/  SYNCS.CCTL.IV [UR8+0x10008] ;  /* 0x01000800ff0079b1 */ /* 0x000e640008000008 */
[----:B-1----:R-:W1:Y:S02]  /*22d0*/  SYNCS.CCTL.IV [UR8+0x10018] ;  /* 0x01001800ff0079b1 */ /* 0x002e640008000008 */
.L_x_67:
[----:B------:R-:W-:Y:S05]  /*22e0*/  BSYNC.RECONVERGENT B4 ;  /* 0x0000000000047941 */ /* 0x000fea0003800200 */
.L_x_66:
[----:B------:R-:W-:Y:S01]  /*22f0*/  USHF.L.U32 UR4, UR22, 0x15, URZ ;  /* 0x0000001516047899 */ /* 0x000fe200080006ff */
[C---:B------:R-:W-:Y:S01]  /*2300*/  IMAD.SHL.U32 R2, R0.reuse, 0x10, RZ ;  /* 0x0000001000027824 */ /* 0x040fe200078e00ff */
[----:B------:R-:W-:Y:S01]  /*2310*/  USHF.L.U32 UR22, UR22, 0x4, URZ ;  /* 0x0000000416167899 */ /* 0x000fe200080006ff */
[----:B------:R-:W-:Y:S01]  /*2320*/  SHF.R.U32.HI R3, RZ, 0x1, R0 ;  /* 0x00000001ff037819 */ /* 0x000fe20000011600 */
[----:B------:R-:W-:Y:S01]  /*2330*/  ULOP3.LUT UR4, UR4, 0x600000, URZ, 0xc0, !UPT ;  /* 0x0060000004047892 */ /* 0x000fe2000f8ec0ff */
[----:B------:R-:W-:Y:S01]  /*2340*/  IMAD.SHL.U32 R0, R0, 0x80, RZ ;  /* 0x0000008000007824 */ /* 0x000fe200078e00ff */
[----:B------:R-:W-:Y:S01]  /*2350*/  ULOP3.LUT UR22, UR22, 0x40, URZ, 0xc0, !UPT ;  /* 0x0000004016167892 */ /* 0x000fe2000f8ec0ff */
[----:B------:R-:W-:Y:S02]  /*2360*/  LOP3.LUT R2, R2, 0x70, RZ, 0xc0, !PT ;  /* 0x0000007002027812 */ /* 0x000fe400078ec0ff */
[----:B------:R-:W-:Y:S01]  /*2370*/  ELECT P0, URZ, PT ;  /* 0x0000000000ff782f */ /* 0x000fe20003800000 */
[----:B------:R-:W-:Y:S01]  /*2380*/  UIADD3 UR4, UPT, UPT, UR22, UR4, UR23 ;  /* 0x0000000416047290 */ /* 0x000fe2000fffe017 */
[----:B------:R-:W-:Y:S01]  /*2390*/  LOP3.LUT R3, R2, 0x40, R3, 0x78, !PT ;  /* 0x0000004002037812 */ /* 0x000fe200078e7803 */
[----:B------:R-:W-:Y:S01]  /*23a0*/  UMOV UR9, UR19 ;  /* 0x0000001300097c82 */ /* 0x000fe20008000000 */
[----:B------:R-:W-:Y:S01]  /*23b0*/  ISETP.LT.U32.AND P0, PT, R68, 0x20, P0 ;  /* 0x000000204400780c */ /* 0x000fe20000701070 */
[----:B------:R-:W-:Y:S01]  /*23c0*/  UMOV UR10, UR15 ;  /* 0x0000000f000a7c82 */ /* 0x000fe20008000000 */
[----:B------:R-:W-:-:S04]  /*23d0*/  LOP3.LUT R0, R3, 0x3f80, R0, 0xf8, !PT ;  /* 0x00003f8003007812 */ /* 0x000fc800078ef800 */
[----:B---3--:R-:W2:Y:S01]  /*23e0*/  LDTM.x64 R4, tmem[UR4] ;  /* 0x00000004000479ee */ /* 0x008ea20008340000 */
[C---:B------:R-:W-:Y:S01]  /*23f0*/  LOP3.LUT R2, R0.reuse, 0x10, RZ, 0x3c, !PT ;  /* 0x0000001000027812 */ /* 0x040fe200078e3cff */
[----:B------:R-:W-:Y:S01]  /*2400*/  NOP ;  /* 0x0000000000007918 */ /* 0x000fe20000000000 */
[----:B------:R-:W-:-:S04]  /*2410*/  LOP3.LUT R3, R0, 0x20, RZ, 0x3c, !PT ;  /* 0x0000002000037812 */ /* 0x000fc800078e3cff */
[----:B--2---:R-:W-:Y:S01]  /*2420*/  VOTEU.ANY UP1, P0 ;  /* 0x0000000000ff7886 */ /* 0x004fe20000020100 */
[----:B------:R-:W-:Y:S01]  /*2430*/  VOTEU.ANY UP0, P0 ;  /* 0x0000000000ff7886 */ /* 0x000fe20000000100 */
[----:B------:R-:W-:Y:S02]  /*2440*/  F2FP.SATFINITE.E4M3.F32.PACK_AB_MERGE_C R6, R7, R6, RZ ;  /* 0x000000060706723e */ /* 0x000fe400048070ff */
[----:B------:R-:W-:Y:S02]  /*2450*/  F2FP.SATFINITE.E4M3.F32.PACK_AB_MERGE_C R10, R11, R10, RZ ;  /* 0x0000000a0b0a723e */ /* 0x000fe400048070ff */
[----:B------:R-:W-:Y:S02]  /*2460*/  F2FP.SATFINITE.E4M3.F32.PACK_AB_MERGE_C R14, R15, R14, RZ ;  /* 0x0000000e0f0e723e */ /* 0x000fe400048070ff */
[----:B------:R-:W-:Y:S02]  /*2470*/  F2FP.SATFINITE.E4M3.F32.PACK_AB_MERGE_C R7, R19, R18, RZ ;  /* 0x000000121307723e */ /* 0x000fe400048070ff */
[----:B------:R-:W-:-:S02]  /*2480*/  F2FP.SATFINITE.E4M3.F32.PACK_AB_MERGE_C R22, R23, R22, RZ ;  /* 0x000000161716723e */ /* 0x000fc400048070ff */
[----:B------:R-:W-:Y:S02]  /*2490*/  F2FP.SATFINITE.E4M3.F32.PACK_AB_MERGE_C R26, R27, R26, RZ ;  /* 0x0000001a1b1a723e */ /* 0x000fe400048070ff */
        /* <DEDUP_REMOVED lines=10> */
[----:B------:R-:W-:-:S02]  /*2540*/  F2FP.SATFINITE.E4M3.F32.PACK_AB_MERGE_C R4, R5, R4, R6 ;  /* 0x000000040504723e */ /* 0x000fc40004807006 */
[----:B------:R-:W-:Y:S02]  /*2550*/  F2FP.SATFINITE.E4M3.F32.PACK_AB_MERGE_C R5, R9, R8, R10 ;  /* 0x000000080905723e */ /* 0x000fe4000480700a */
[----:B------:R-:W-:Y:S02]  /*2560*/  F2FP.SATFINITE.E4M3.F32.PACK_AB_MERGE_C R6, R13, R12, R14 ;  /* 0x0000000c0d06723e */ /* 0x000fe4000480700e */
[----:B------:R-:W-:Y:S02]  /*2570*/  F2FP.SATFINITE.E4M3.F32.PACK_AB_MERGE_C R7, R17, R16, R7 ;  /* 0x000000101107723e */ /* 0x000fe40004807007 */
[----:B------:R-:W-:Y:S02]  /*2580*/  F2FP.SATFINITE.E4M3.F32.PACK_AB_MERGE_C R20, R21, R20, R22 ;  /* 0x000000141514723e */ /* 0x000fe40004807016 */
[----:B------:R-:W-:Y:S01]  /*2590*/  F2FP.SATFINITE.E4M3.F32.PACK_AB_MERGE_C R21, R25, R24, R26 ;  /* 0x000000181915723e */ /* 0x000fe2000480701a */
[----:B-1----:R1:W-:Y:S01]  /*25a0*/  STS.128 [R0+UR8], R4 ;  /* 0x0000000400007988 */ /* 0x0023e20008000c08 */
[----:B------:R-:W-:-:S02]  /*25b0*/  F2FP.SATFINITE.E4M3.F32.PACK_AB_MERGE_C R22, R29, R28, R30 ;  /* 0x0000001c1d16723e */ /* 0x000fc4000480701e */
[----:B------:R-:W-:Y:S02]  /*25c0*/  F2FP.SATFINITE.E4M3.F32.PACK_AB_MERGE_C R23, R33, R32, R34 ;  /* 0x000000202117723e */ /* 0x000fe40004807022 */
[----:B------:R-:W-:Y:S02]  /*25d0*/  F2FP.SATFINITE.E4M3.F32.PACK_AB_MERGE_C R36, R37, R36, R38 ;  /* 0x000000242524723e */ /* 0x000fe40004807026 */
[----:B------:R-:W-:Y:S01]  /*25e0*/  F2FP.SATFINITE.E4M3.F32.PACK_AB_MERGE_C R37, R41, R40, R42 ;  /* 0x000000282925723e */ /* 0x000fe2000480702a */
[----:B------:R1:W-:Y:S01]  /*25f0*/  STS.128 [R2+UR8], R20 ;  /* 0x0000001402007988 */ /* 0x0003e20008000c08 */
[----:B------:R-:W-:Y:S02]  /*2600*/  F2FP.SATFINITE.E4M3.F32.PACK_AB_MERGE_C R38, R45, R44, R46 ;  /* 0x0000002c2d26723e */ /* 0x000fe4000480702e */
[----:B------:R-:W-:Y:S02]  /*2610*/  F2FP.SATFINITE.E4M3.F32.PACK_AB_MERGE_C R39, R49, R48, R50 ;  /* 0x000000303127723e */ /* 0x000fe40004807032 */
[----:B------:R-:W-:-:S02]  /*2620*/  F2FP.SATFINITE.E4M3.F32.PACK_AB_MERGE_C R52, R53, R52, R54 ;  /* 0x000000343534723e */ /* 0x000fc40004807036 */
[----:B------:R-:W-:Y:S01]  /*2630*/  F2FP.SATFINITE.E4M3.F32.PACK_AB_MERGE_C R53, R57, R56, R58 ;  /* 0x000000383935723e */ /* 0x000fe2000480703a */
[----:B------:R1:W-:Y:S01]  /*2640*/  STS.128 [R3+UR8], R36 ;  /* 0x0000002403007988 */ /* 0x0003e20008000c08 */
[----:B------:R-:W-:Y:S02]  /*2650*/  F2FP.SATFINITE.E4M3.F32.PACK_AB_MERGE_C R54, R61, R60, R62 ;  /* 0x0000003c3d36723e */ /* 0x000fe4000480703e */
[----:B------:R-:W-:Y:S02]  /*2660*/  F2FP.SATFINITE.E4M3.F32.PACK_AB_MERGE_C R55, R65, R64, R66 ;  /* 0x000000404137723e */ /* 0x000fe40004807042 */
[----:B------:R-:W-:-:S05]  /*2670*/  LOP3.LUT R8, R0, 0x30, RZ, 0x3c, !PT ;  /* 0x0000003000087812 */ /* 0x000fca00078e3cff */
[----:B------:R1:W-:Y:S01]  /*2680*/  STS.128 [R8+UR8], R52 ;  /* 0x0000003408007988 */ /* 0x0003e20008000c08 */
[----:B------:R2:W-:Y:S06]  /*2690*/  MEMBAR.ALL.CTA ;  /* 0x0000000000007992 */ /* 0x0005ec0000008000 */
[----:B--2---:R-:W2:Y:S02]  /*26a0*/  FENCE.VIEW.ASYNC.S ;  /* 0x00000000000073c6 */ /* 0x004ea40000000000 */
[----:B--2---:R-:W-:Y:S06]  /*26b0*/  BAR.SYNC.DEFER_BLOCKING 0x0 ;  /* 0x0000000000007b1d */ /* 0x004fec0000010000 */
[----:B------:R1:W-:Y:S01]  /*26c0*/  @UP1 UTMASTG.2D [UR8], [UR20] ;  /* 0x00000008140013b5 */ /* 0x0003e20008008000 */
[----:B------:R0:W-:Y:S01]  /*26d0*/  UTMACMDFLUSH ;  /* 0x00000000000079b7 */ /* 0x0001e20000000000 */
[----:B------:R-:W-:-:S04]  /*26e0*/  DEPBAR.LE SB0, 0x0 ;  /* 0x000080000000791a */ /* 0x000fc80000000000 */
[----:B------:R-:W-:Y:S08]  /*26f0*/  BAR.SYNC.DEFER_BLOCKING 0x0 ;  /* 0x0000000000007b1d */ /* 0x000ff00000010000 */
[----:B------:R-:W-:Y:S06]  /*2700*/  BAR.SYNC.DEFER_BLOCKING 0x0 ;  /* 0x0000000000007b1d */ /* 0x000fec0000010000 */
[----:B-1----:R-:W-:Y:S05]  /*2710*/  @P2 BRA `(.L_x_68) ;  /* 0x0000000000a02947 */ /* 0x002fea0003800000 */
[----:B------:R-:W1:Y:S01]  /*2720*/  S2UR UR5, SR_CgaCtaId ;  /* 0x00000000000579c3 */ /* 0x000e620000008800 */
[----:B------:R-:W-:Y:S01]  /*2730*/  NOP ;  /* 0x0000000000007918 */ /* 0x000fe20000000000 */
[----:B------:R-:W-:Y:S01]  /*2740*/  UMOV UR4, 0x50 ;  /* 0x0000005000047882 */ /* 0x000fe20000000000 */
[----:B------:R-:W-:Y:S02]  /*2750*/  IMAD.U32 R0, RZ, RZ, UR23 ;  /* 0x00000017ff007e24 */ /* 0x000fe4000f8e00ff */
[----:B------:R-:W-:Y:S02]  /*2760*/  IMAD.MOV.U32 R3, RZ, RZ, 0xf ;  /* 0x0000000fff037424 */ /* 0x000fe400078e00ff */
[----:B------:R-:W-:Y:S01]  /*2770*/  IMAD.MOV.U32 R7, RZ, RZ, 0x1 ;  /* 0x00000001ff077424 */ /* 0x000fe200078e00ff */
[----:B------:R-:W-:-:S04]  /*2780*/  LOP3.LUT R0, R0, 0xffff, RZ, 0xc0, !PT ;  /* 0x0000ffff00007812 */ /* 0x000fc800078ec0ff */
[----:B------:R-:W-:-:S05]  /*2790*/  SHF.R.U32.HI R0, RZ, 0x5, R0 ;  /* 0x00000005ff007819 */ /* 0x000fca0000011600 */
[----:B------:R-:W-:Y:S01]  /*27a0*/  VIADD R2, R0, 0x10 ;  /* 0x0000001000027836 */ /* 0x000fe20000000000 */
[----:B------:R-:W-:Y:S01]  /*27b0*/  SHF.L.U32 R0, R3, R0, RZ ;  /* 0x0000000003007219 */ /* 0x000fe200000006ff */
[----:B-1----:R-:W-:-:S03]  /*27c0*/  ULEA UR6, UR5, UR4, 0x18 ;  /* 0x0000000405067291 */ /* 0x002fc6000f8ec0ff */
[----:B------:R-:W-:-:S04]  /*27d0*/  SHF.L.U32 R3, R7, R2, RZ ;  /* 0x0000000207037219 */ /* 0x000fc800000006ff */
[----:B------:R-:W-:Y:S02]  /*27e0*/  LOP3.LUT R0, R3, R0, RZ, 0xfc, !PT ;  /* 0x0000000003007212 */ /* 0x000fe400078efcff */
[----:B------:R-:W1:Y:S02]  /*27f0*/  LDS R5, [UR6] ;  /* 0x00000006ff057984 */ /* 0x000e640008000800 */
[C---:B------:R-:W-:Y:S02]  /*2800*/  LOP3.LUT R2, R0.reuse, 0xffff, RZ, 0xc0, !PT ;  /* 0x0000ffff00027812 */ /* 0x040fe400078ec0ff */
[----:B-1----:R-:W-:-:S04]  /*2810*/  LOP3.LUT R3, R0, 0xffff, R5, 0x80, !PT ;  /* 0x0000ffff00037812 */ /* 0x002fc800078e8005 */
[----:B------:R-:W-:-:S13]  /*2820*/  ISETP.NE.AND P0, PT, R3, R2, PT ;  /* 0x000000020300720c */ /* 0x000fda0003f05270 */
[----:B------:R-:W-:Y:S05]  /*2830*/  @P0 BRA `(.L_x_69) ;  /* 0x0000000000500947 */ /* 0x000fea0003800000 */
[----:B------:R-:W-:Y:S02]  /*2840*/  SHF.R.U32.HI R5, RZ, 0x10, R5 ;  /* 0x00000010ff057819 */ /* 0x000fe40000011605 */
[----:B------:R-:W-:-:S04]  /*2850*/  SHF.R.U32.HI R2, RZ, 0x10, R0 ;  /* 0x00000010ff027819 */ /* 0x000fc80000011600 */
[----:B------:R-:W-:-:S04]  /*2860*/  LOP3.LUT R5, R5, R2, RZ, 0xc0, !PT ;  /* 0x0000000205057212 */ /* 0x000fc800078ec0ff */
[----:B------:R-:W-:-:S13]  /*2870*/  ISETP.NE.AND P0, PT, R5, R2, PT ;  /* 0x000000020500720c */ /* 0x000fda0003f05270 */
[----:B------:R-:W-:Y:S05]  /*2880*/  @P0 BRA `(.L_x_70) ;  /* 0x0000000000300947 */ /* 0x000fea0003800000 */
[----:B------:R-:W-:Y:S01]  /*2890*/  R2UR UR4, R0 ;  /* 0x00000000000472ca */ /* 0x000fe200000e0000 */
[----:B------:R-:W-:Y:S01]  /*28a0*/  VOTEU.ANY UR5, UPT, PT ;  /* 0x0000000000057886 */ /* 0x000fe200038e0100 */
[----:B------:R-:W1:Y:S01]  /*28b0*/  S2R R0, SR_LANEID ;  /* 0x0000000000007919 */ /* 0x000e620000000000 */
[----:B------:R-:W-:-:S10]  /*28c0*/  UFLO.U32 UR5, UR5 ;  /* 0x00000005000572bd */ /* 0x000fd400080e0000 */
[----:B------:R-:W-:-:S06]  /*28d0*/  ULOP3.LUT UR4, URZ, UR4, URZ, 0x33, !UPT ;  /* 0x00000004ff047292 */ /* 0x000fcc000f8e33ff */
[----:B------:R-:W-:-:S04]  /*28e0*/  IMAD.U32 R2, RZ, RZ, UR4 ;  /* 0x00000004ff027e24 */ /* 0x000fc8000f8e00ff */
[----:B------:R-:W2:Y:S02]  /*28f0*/  REDUX UR7, R2 ;  /* 0x00000000020773c4 */ /* 0x000ea40000000000 */
[----:B------:R3:W-:Y:S01]  /*2900*/  UTCATOMSWS.AND URZ, UR4 ;  /* 0x0000000400ff79e3 */ /* 0x0007e20008000000 */
[----:B-1----:R-:W-:Y:S01]  /*2910*/  ISETP.EQ.U32.AND P0, PT, R0, UR5, PT ;  /* 0x0000000500007c0c */ /* 0x002fe2000bf02070 */
[----:B--2---:R-:W-:-:S12]  /*2920*/  IMAD.U32 R0, RZ, RZ, UR7 ;  /* 0x00000007ff007e24 */ /* 0x004fd8000f8e00ff */
[----:B------:R3:W-:Y:S01]  /*2930*/  @P0 ATOMS.AND RZ, [UR6], R0 ;  /* 0x00000000ffff098c */ /* 0x0007e2000a800006 */
[----:B------:R-:W-:Y:S05]  /*2940*/  BRA `(.L_x_68) ;  /* 0x0000000000147947 */ /* 0x000fea0003800000 */
.L_x_70:
[----:B------:R-:W-:-:S07]  /*2950*/  MOV R2, 0x2970 ;  /* 0x0000297000027802 */ /* 0x000fce0000000f00 */
[----:B------:R-:W-:Y:S05]  /*2960*/  CALL.REL.NOINC `($__internal_0_$__cuda_sm10x_tcgen05_guardrail_trap_col_being_dealloced_not_returned_by_alloc) ;  /* 0x0000000000447944 */ /* 0x000fea0003c00000 */
[----:B------:R-:W-:Y:S05]  /*2970*/  BRA `(.L_x_68) ;  /* 0x0000000000087947 */ /* 0x000fea0003800000 */
.L_x_69:
[----:B------:R-:W-:-:S07]  /*2980*/  MOV R2, 0x29a0 ;  /* 0x000029a000027802 */ /* 0x000fce0000000f00 */
[----:B------:R-:W-:Y:S05]  /*2990*/  CALL.REL.NOINC `($__internal_2_$__cuda_sm10x_tcgen05_guardrail_trap_unallocated_columns_being_dealloced) ;  /* 0x0000000000507944 */ /* 0x000fea0003c00000 */
.L_x_68:
[----:B------:R-:W-:Y:S01]  /*29a0*/  NOP ;  /* 0x0000000000007918 */ /* 0x000fe20000000000 */
[----:B---3--:R-:W-:Y:S05]  /*29b0*/  EXIT ;  /* 0x000000000000794d */ /* 0x008fea0003800000 */
.L_x_57:
[----:B------:R-:W1:Y:S02]  /*29c0*/  SYNCS.PHASECHK.TRANS64.TRYWAIT P0, [UR8+0x10000], RZ ;  /* 0x010000ffff0075a7 */ /* 0x000e640008001108 */
[----:B-1----:R-:W-:Y:S05]  /*29d0*/  @!P0 BRA `(.L_x_57) ;  /* 0xfffffffc00f88947 */ /* 0x002fea000383ffff */
[----:B------:R-:W-:Y:S05]  /*29e0*/  BRA `(.L_x_71) ;  /* 0xfffffff0000c7947 */ /* 0x000fea000383ffff */
.L_x_59:
[----:B------:R-:W1:Y:S02]  /*29f0*/  SYNCS.PHASECHK.TRANS64.TRYWAIT P1, [UR8+0x10010], RZ ;  /* 0x010010ffff0075a7 */ /* 0x000e640008021108 */
[----:B-1----:R-:W-:Y:S05]  /*2a00*/  @!P1 BRA `(.L_x_59) ;  /* 0xfffffffc00f89947 */ /* 0x002fea000383ffff */
[----:B------:R-:W-:Y:S05]  /*2a10*/  BRA `(.L_x_72) ;  /* 0xfffffff000a87947 */ /* 0x000fea000383ffff */
.L_x_60:
[----:B------:R-:W2:Y:S02]  /*2a20*/  SYNCS.PHASECHK.TRANS64.TRYWAIT P0, [UR28+0x10000], R2 ;  /* 0x01000002ff0075a7 */ /* 0x000ea4000800111c */
[----:B--2---:R-:W-:Y:S05]  /*2a30*/  @!P0 BRA `(.L_x_60) ;  /* 0xfffffffc00f88947 */ /* 0x004fea000383ffff */
[----:B------:R-:W-:Y:S05]  /*2a40*/  BRA `(.L_x_73) ;  /* 0xfffffff400247947 */ /* 0x000fea000383ffff */
.L_x_62:
[----:B------:R-:W2:Y:S02]  /*2a50*/  SYNCS.PHASECHK.TRANS64.TRYWAIT P0, [UR28+0x10010], R2 ;  /* 0x01001002ff0075a7 */ /* 0x000ea4000800111c */
[----:B--2---:R-:W-:Y:S05]  /*2a60*/  @!P0 BRA `(.L_x_62) ;  /* 0xfffffffc00f88947 */ /* 0x004fea000383ffff */
[----:B------:R-:W-:Y:S05]  /*2a70*/  BRA `(.L_x_74) ;  /* 0xfffffff400cc7947 */ /* 0x000fea000383ffff */
        .weak           $__internal_0_$__cuda_sm10x_tcgen05_guardrail_trap_col_being_dealloced_not_returned_by_alloc
        .type           $__internal_0_$__cuda_sm10x_tcgen05_guardrail_trap_col_being_dealloced_not_returned_by_alloc,@function
        .size           $__internal_0_$__cuda_sm10x_tcgen05_guardrail_trap_col_being_dealloced_not_returned_by_alloc,($__internal_1_$__cuda_sm10x_tcgen05_guardrail_trap_phase_invalid_during_alloc - $__internal_0_$__cuda_sm10x_tcgen05_guardrail_trap_col_being_dealloced_not_returned_by_alloc)
$__internal_0_$__cuda_sm10x_tcgen05_guardrail_trap_col_being_dealloced_not_returned_by_alloc:
[----:B------:R-:W-:Y:S05]  /*2a80*/  BPT.TRAP 0x1 ;  /* 0x000000040000795c */ /* 0x000fea0000300000 */
[----:B------:R-:W-:-:S04]  /*2a90*/  IMAD.MOV.U32 R3, RZ, RZ, 0x0 ;  /* 0x00000000ff037424 */ /* 0x000fc800078e00ff */
[----:B------:R-:W-:Y:S05]  /*2aa0*/  RET.REL.NODEC R2 `(gluon_tcgen05) ;  /* 0xffffffd402547950 */ /* 0x000fea0003c3ffff */
        .weak           $__internal_1_$__cuda_sm10x_tcgen05_guardrail_trap_phase_invalid_during_alloc
        .type           $__internal_1_$__cuda_sm10x_tcgen05_guardrail_trap_phase_invalid_during_alloc,@function
        .size           $__internal_1_$__cuda_sm10x_tcgen05_guardrail_trap_phase_invalid_during_alloc,($__internal_2_$__cuda_sm10x_tcgen05_guardrail_trap_unallocated_columns_being_dealloced - $__internal_1_$__cuda_sm10x_tcgen05_guardrail_trap_phase_invalid_during_alloc)
$__internal_1_$__cuda_sm10x_tcgen05_guardrail_trap_phase_invalid_during_alloc:
[----:B------:R-:W-:Y:S05]  /*2ab0*/  BPT.TRAP 0x1 ;  /* 0x000000040000795c */ /* 0x000fea0000300000 */
[----:B------:R-:W-:-:S04]  /*2ac0*/  IMAD.MOV.U32 R3, RZ, RZ, 0x0 ;  /* 0x00000000ff037424 */ /* 0x000fc800078e00ff */
[----:B------:R-:W-:Y:S05]  /*2ad0*/  RET.REL.NODEC R2 `(gluon_tcgen05) ;  /* 0xffffffd402487950 */ /* 0x000fea0003c3ffff */
        .weak           $__internal_2_$__cuda_sm10x_tcgen05_guardrail_trap_unallocated_columns_being_dealloced
        .type           $__internal_2_$__cuda_sm10x_tcgen05_guardrail_trap_unallocated_columns_being_dealloced,@function
        .size           $__internal_2_$__cuda_sm10x_tcgen05_guardrail_trap_unallocated_columns_being_dealloced,(.L_x_78 - $__internal_2_$__cuda_sm10x_tcgen05_guardrail_trap_unallocated_columns_being_dealloced)
$__internal_2_$__cuda_sm10x_tcgen05_guardrail_trap_unallocated_columns_being_dealloced:
[----:B------:R-:W-:Y:S05]  /*2ae0*/  BPT.TRAP 0x1 ;  /* 0x000000040000795c */ /* 0x000fea0000300000 */
[----:B------:R-:W-:-:S04]  /*2af0*/  IMAD.MOV.U32 R3, RZ, RZ, 0x0 ;  /* 0x00000000ff037424 */ /* 0x000fc800078e00ff */
[----:B------:R-:W-:Y:S05]  /*2b00*/  RET.REL.NODEC R2 `(gluon_tcgen05) ;  /* 0xffffffd4023c7950 */ /* 0x000fea0003c3ffff */
.L_x_75:
[----:B------:R-:W-:-:S00]  /*2b10*/  BRA `(.L_x_75) ;  /* 0xfffffffc00fc7947 */ /* 0x000fc0000383ffff */
[----:B------:R-:W-:-:S00]  /*2b20*/  NOP ;  /* 0x0000000000007918 */ /* 0x000fc00000000000 */
        /* <DEDUP_REMOVED lines=13> */
.L_x_78:


//--------------------- .nv.shared.gluon_tcgen05  --------------------------
	.section	.nv.shared.gluon_tcgen05,"aw",@nobits
	.sectionflags	@""
	.align	16
	.zero		1024


//--------------------- .nv.shared.reserved.0     --------------------------
	.section	.nv.shared.reserved.0,"aw",@nobits
	.align	8
	.weak		__nv_reservedSMEM_offset_0_alias
	.size		__nv_reservedSMEM_offset_0_alias, 0, 64
	.other		__nv_reservedSMEM_offset_0_alias,@"STO_CUDA_RESERVED_SHARED STV_DEFAULT"
__nv_reservedSMEM_offset_0_alias:
	.zero		0
.nv.shared.reserved.0:
	.zero		64
	.weak		__nv_reservedSMEM_allocation_phase
	.type		__nv_reservedSMEM_allocation_phase,@object
	.size		__nv_reservedSMEM_allocation_phase,(.L_0 - __nv_reservedSMEM_allocation_phase)
__nv_reservedSMEM_allocation_phase:
	.zero		1
.L_0:
	.zero		7
	.weak		__nv_reservedSMEM_devtool_atexit_pc
	.type		__nv_reservedSMEM_devtool_atexit_pc,@object
	.size		__nv_reservedSMEM_devtool_atexit_pc,(__nv_reservedSMEM_allocation_mask - __nv_reservedSMEM_devtool_atexit_pc)
__nv_reservedSMEM_devtool_atexit_pc:
	.zero		8
	.weak		__nv_reservedSMEM_allocation_mask
	.type		__nv_reservedSMEM_allocation_mask,@object
	.size		__nv_reservedSMEM_allocation_mask,(.L_2 - __nv_reservedSMEM_allocation_mask)
__nv_reservedSMEM_allocation_mask:
	.zero		4
.L_2:


//--------------------- .nv.constant0.gluon_tcgen05 --------------------------
	.section	.nv.constant0.gluon_tcgen05,"a",@progbits
	.sectionflags	@""
	.align	4
.nv.constant0.gluon_tcgen05:
	.zero		976


//--------------------- SYMBOLS --------------------------

	.type		.nv.reservedSmem.offset0,@object
	.size		.nv.reservedSmem.offset0,0x4
	.type		.nv.reservedSmem.cap,@object
	.size		.nv.reservedSmem.cap,0x4
